def matmul_kernel(
    a_ptr,
    b_ptr,
    c_ptr,
    M,
    N,
    K,
    stride_am,
    stride_ak,
    stride_bk,
    stride_bn,
    stride_cm,
    stride_cn,
    BLOCK_M: tl.constexpr,
    BLOCK_N: tl.constexpr,
    BLOCK_K: tl.constexpr,
    GROUP_M: tl.constexpr,
):
    pid = tl.program_id(axis=0)
    num_pid_m = tl.cdiv(M, BLOCK_M)
    num_pid_n = tl.cdiv(N, BLOCK_N)
    num_pid_in_group = GROUP_M * num_pid_n
    group_id = pid // num_pid_in_group
    first_pid_m = group_id * GROUP_M
    group_size_m = min(num_pid_m - first_pid_m, GROUP_M)
    pid_m = first_pid_m + ((pid % num_pid_in_group) % group_size_m)
    pid_n = (pid % num_pid_in_group) // group_size_m

    offs_am = (pid_m * BLOCK_M + tl.arange(0, BLOCK_M)) % M
    offs_bn = (pid_n * BLOCK_N + tl.arange(0, BLOCK_N)) % N
    offs_k = tl.arange(0, BLOCK_K)
    a_ptrs = a_ptr + offs_am[:, None] * stride_am + offs_k[None, :] * stride_ak
    b_ptrs = b_ptr + offs_k[:, None] * stride_bk + offs_bn[None, :] * stride_bn

    acc = tl.zeros((BLOCK_M, BLOCK_N), dtype=tl.float32)
    for kk in range(0, tl.cdiv(K, BLOCK_K)):
        a = tl.load(a_ptrs, mask=offs_k[None, :] < K - kk * BLOCK_K, other=0.0)
        b = tl.load(b_ptrs, mask=offs_k[:, None] < K - kk * BLOCK_K, other=0.0)
        acc = tl.dot(a, b, acc)
        a_ptrs += BLOCK_K * stride_ak
        b_ptrs += BLOCK_K * stride_bk

    c = acc.to(c_ptr.dtype.element_ty)
    offs_cm = pid_m * BLOCK_M + tl.arange(0, BLOCK_M)
    offs_cn = pid_n * BLOCK_N + tl.arange(0, BLOCK_N)
    c_ptrs = c_ptr + offs_cm[:, None] * stride_cm + offs_cn[None, :] * stride_cn
    mask = (offs_cm[:, None] < M) & (offs_cn[None, :] < N)
    tl.store(c_ptrs, c, mask=mask)

# config = {"BLOCK_K": 64, "BLOCK_M": 256, "BLOCK_N": 128, "GROUP_M": 8, "arch": "sm_100", "dtype": "fp32", "num_ctas": 4, "num_stages": 3, "num_warps": 4}
# arch = sm_100


// ===== COMPILED SASS (sm_100a) =====

	.target	sm_100a

	.elftype	@"ET_EXEC"


//--------------------- .note.nv.tkinfo           --------------------------
	.section	.note.nv.tkinfo,"",@"SHT_NOTE"
	.sectionflags	@"SHF_NOTE_NV_TKINFO"
	.tkinfo
        /*0018*/ 	.word	0x00000081
        /*0030*/ 	.string	""
        /*0030*/ 	.string	"ptxas-blackwell"
        /*0030*/ 	.string	"Cuda compilation tools, release 12.9, V12.9.86"
        /*0030*/ 	.string	"Build cuda_12.9.r12.9/compiler.36037853_0"
        /*0030*/ 	.string	"-v  -suppress-debug-info  -lineinfo  -arch sm_100a "



//--------------------- .note.nv.cuver            --------------------------
	.section	.note.nv.cuver,"",@"SHT_NOTE"
	.sectionflags	@"SHF_NOTE_NV_CUVER"
        /*0018*/ 	.short	0x0001
        /*001a*/ 	.short	0x0064
        /*001c*/ 	.short	0x0001
        /*001e*/ 	.short	0x0000
        /*0020*/ 	.short	0x0001
        /*0022*/ 	.short	0x0000


//--------------------- .nv.info                  --------------------------
	.section	.nv.info,"",@"SHT_CUDA_INFO"
	.align	4


	//----- nvinfo : EIATTR_REGCOUNT
	.align		4
        /*0000*/ 	.byte	0x04, 0x2f
        /*0002*/ 	.short	(.L_4 - .L_3)
	.align		4
.L_3:
        /*0004*/ 	.word	index@(matmul_kernel)
        /*0008*/ 	.word	0x000000ff


	//----- nvinfo : EIATTR_FRAME_SIZE
	.align		4
.L_4:
        /*000c*/ 	.byte	0x04, 0x11
        /*000e*/ 	.short	(.L_6 - .L_5)
	.align		4
.L_5:
        /*0010*/ 	.word	index@($__internal_2_$__cuda_sm10x_tcgen05_guardrail_trap_unallocated_columns_being_dealloced)
        /*0014*/ 	.word	0x000001d0


	//----- nvinfo : EIATTR_FRAME_SIZE
	.align		4
.L_6:
        /*0018*/ 	.byte	0x04, 0x11
        /*001a*/ 	.short	(.L_8 - .L_7)
	.align		4
.L_7:
        /*001c*/ 	.word	index@($__internal_1_$__cuda_sm10x_tcgen05_guardrail_trap_phase_invalid_during_alloc)
        /*0020*/ 	.word	0x000001d0


	//----- nvinfo : EIATTR_FRAME_SIZE
	.align		4
.L_8:
        /*0024*/ 	.byte	0x04, 0x11
        /*0026*/ 	.short	(.L_10 - .L_9)
	.align		4
.L_9:
        /*0028*/ 	.word	index@($__internal_0_$__cuda_sm10x_tcgen05_guardrail_trap_col_being_dealloced_not_returned_by_alloc)
        /*002c*/ 	.word	0x000001d0


	//----- nvinfo : EIATTR_FRAME_SIZE
	.align		4
.L_10:
        /*0030*/ 	.byte	0x04, 0x11
        /*0032*/ 	.short	(.L_12 - .L_11)
	.align		4
.L_11:
        /*0034*/ 	.word	index@(matmul_kernel)
        /*0038*/ 	.word	0x000001d0


	//----- nvinfo : EIATTR_MIN_STACK_SIZE
	.align		4
.L_12:
        /*003c*/ 	.byte	0x04, 0x12
        /*003e*/ 	.short	(.L_14 - .L_13)
	.align		4
.L_13:
        /*0040*/ 	.word	index@(matmul_kernel)
        /*0044*/ 	.word	0x000001d0
.L_14:


//--------------------- .nv.info.matmul_kernel    --------------------------
	.section	.nv.info.matmul_kernel,"",@"SHT_CUDA_INFO"
	.sectionflags	@""
	.align	4


	//----- nvinfo : EIATTR_CUDA_API_VERSION
	.align		4
        /*0000*/ 	.byte	0x04, 0x37
        /*0002*/ 	.short	(.L_16 - .L_15)
.L_15:
        /*0004*/ 	.word	0x00000081


	//----- nvinfo : EIATTR_KPARAM_INFO
	.align		4
.L_16:
        /*0008*/ 	.byte	0x04, 0x17
        /*000a*/ 	.short	(.L_18 - .L_17)
.L_17:
        /*000c*/ 	.word	0x00000000
        /*0010*/ 	.short	0x000d
        /*0012*/ 	.short	0x0048
        /*0014*/ 	.byte	0x00, 0xf4, 0x21, 0x00


	//----- nvinfo : EIATTR_KPARAM_INFO
	.align		4
.L_18:
        /*0018*/ 	.byte	0x04, 0x17
        /*001a*/ 	.short	(.L_20 - .L_19)
.L_19:
        /*001c*/ 	.word	0x00000000
        /*0020*/ 	.short	0x000c
        /*0022*/ 	.short	0x0040
        /*0024*/ 	.byte	0x00, 0xf4, 0x21, 0x00


	//----- nvinfo : EIATTR_KPARAM_INFO
	.align		4
.L_20:
        /*0028*/ 	.byte	0x04, 0x17
        /*002a*/ 	.short	(.L_22 - .L_21)
.L_21:
        /*002c*/ 	.word	0x00000000
        /*0030*/ 	.short	0x000b
        /*0032*/ 	.short	0x0038
        /*0034*/ 	.byte	0x00, 0xf0, 0x11, 0x00


	//----- nvinfo : EIATTR_KPARAM_INFO
	.align		4
.L_22:
        /*0038*/ 	.byte	0x04, 0x17
        /*003a*/ 	.short	(.L_24 - .L_23)
.L_23:
        /*003c*/ 	.word	0x00000000
        /*0040*/ 	.short	0x000a
        /*0042*/ 	.short	0x0034
        /*0044*/ 	.byte	0x00, 0xf0, 0x11, 0x00


	//----- nvinfo : EIATTR_KPARAM_INFO
	.align		4
.L_24:
        /*0048*/ 	.byte	0x04, 0x17
        /*004a*/ 	.short	(.L_26 - .L_25)
.L_25:
        /*004c*/ 	.word	0x00000000
        /*0050*/ 	.short	0x0009
        /*0052*/ 	.short	0x0030
        /*0054*/ 	.byte	0x00, 0xf0, 0x11, 0x00


	//----- nvinfo : EIATTR_KPARAM_INFO
	.align		4
.L_26:
        /*0058*/ 	.byte	0x04, 0x17
        /*005a*/ 	.short	(.L_28 - .L_27)
.L_27:
        /*005c*/ 	.word	0x00000000
        /*0060*/ 	.short	0x0008
        /*0062*/ 	.short	0x002c
        /*0064*/ 	.byte	0x00, 0xf0, 0x11, 0x00


	//----- nvinfo : EIATTR_KPARAM_INFO
	.align		4
.L_28:
        /*0068*/ 	.byte	0x04, 0x17
        /*006a*/ 	.short	(.L_30 - .L_29)
.L_29:
        /*006c*/ 	.word	0x00000000
        /*0070*/ 	.short	0x0007
        /*0072*/ 	.short	0x0028
        /*0074*/ 	.byte	0x00, 0xf0, 0x11, 0x00


	//----- nvinfo : EIATTR_KPARAM_INFO
	.align		4
.L_30:
        /*0078*/ 	.byte	0x04, 0x17
        /*007a*/ 	.short	(.L_32 - .L_31)
.L_31:
        /*007c*/ 	.word	0x00000000
        /*0080*/ 	.short	0x0006
        /*0082*/ 	.short	0x0024
        /*0084*/ 	.byte	0x00, 0xf0, 0x11, 0x00


	//----- nvinfo : EIATTR_KPARAM_INFO
	.align		4
.L_32:
        /*0088*/ 	.byte	0x04, 0x17
        /*008a*/ 	.short	(.L_34 - .L_33)
.L_33:
        /*008c*/ 	.word	0x00000000
        /*0090*/ 	.short	0x0005
        /*0092*/ 	.short	0x0020
        /*0094*/ 	.byte	0x00, 0xf0, 0x11, 0x00


	//----- nvinfo : EIATTR_KPARAM_INFO
	.align		4
.L_34:
        /*0098*/ 	.byte	0x04, 0x17
        /*009a*/ 	.short	(.L_36 - .L_35)
.L_35:
        /*009c*/ 	.word	0x00000000
        /*00a0*/ 	.short	0x0004
        /*00a2*/ 	.short	0x001c
        /*00a4*/ 	.byte	0x00, 0xf0, 0x11, 0x00


	//----- nvinfo : EIATTR_KPARAM_INFO
	.align		4
.L_36:
        /*00a8*/ 	.byte	0x04, 0x17
        /*00aa*/ 	.short	(.L_38 - .L_37)
.L_37:
        /*00ac*/ 	.word	0x00000000
        /*00b0*/ 	.short	0x0003
        /*00b2*/ 	.short	0x0018
        /*00b4*/ 	.byte	0x00, 0xf0, 0x11, 0x00


	//----- nvinfo : EIATTR_KPARAM_INFO
	.align		4
.L_38:
        /*00b8*/ 	.byte	0x04, 0x17
        /*00ba*/ 	.short	(.L_40 - .L_39)
.L_39:
        /*00bc*/ 	.word	0x00000000
        /*00c0*/ 	.short	0x0002
        /*00c2*/ 	.short	0x0010
        /*00c4*/ 	.byte	0x00, 0xf4, 0x21, 0x00


	//----- nvinfo : EIATTR_KPARAM_INFO
	.align		4
.L_40:
        /*00c8*/ 	.byte	0x04, 0x17
        /*00ca*/ 	.short	(.L_42 - .L_41)
.L_41:
        /*00cc*/ 	.word	0x00000000
        /*00d0*/ 	.short	0x0001
        /*00d2*/ 	.short	0x0008
        /*00d4*/ 	.byte	0x00, 0xf4, 0x21, 0x00


	//----- nvinfo : EIATTR_KPARAM_INFO
	.align		4
.L_42:
        /*00d8*/ 	.byte	0x04, 0x17
        /*00da*/ 	.short	(.L_44 - .L_43)
.L_43:
        /*00dc*/ 	.word	0x00000000
        /*00e0*/ 	.short	0x0000
        /*00e2*/ 	.short	0x0000
        /*00e4*/ 	.byte	0x00, 0xf4, 0x21, 0x00


	//----- nvinfo : EIATTR_EXPLICIT_CLUSTER
	.align		4
.L_44:
        /*00e8*/ 	.byte	0x01, 0x3e
	.zero		2


	//----- nvinfo : EIATTR_CTA_PER_CLUSTER
	.align		4
        /*00ec*/ 	.byte	0x04, 0x3d
        /*00ee*/ 	.short	(.L_46 - .L_45)
.L_45:
        /*00f0*/ 	.word	0x00000004
        /*00f4*/ 	.word	0x00000001
        /*00f8*/ 	.word	0x00000001


	//----- nvinfo : EIATTR_AT_ENTRY_FRAGMENTS
	.align		4
.L_46:
        /*00fc*/ 	.byte	0x04, 0x4f
        /*00fe*/ 	.short	(.L_48 - .L_47)


	//   ....[0]....
.L_47:
        /*0100*/ 	.word	0x00000004


	//----- nvinfo : EIATTR_RESERVED_SMEM_USED
	.align		4
.L_48:
        /*0104*/ 	.byte	0x01, 0x41
	.zero		2


	//----- nvinfo : EIATTR_SPARSE_MMA_MASK
	.align		4
        /*0108*/ 	.byte	0x03, 0x50
        /*010a*/ 	.short	0x0000


	//----- nvinfo : EIATTR_TCGEN05_1CTA_USED
	.align		4
        /*010c*/ 	.byte	0x01, 0x51
	.zero		2


	//----- nvinfo : EIATTR_MAXREG_COUNT
	.align		4
        /*0110*/ 	.byte	0x03, 0x1b
        /*0112*/ 	.short	0x00ff


	//----- nvinfo : EIATTR_NUM_BARRIERS
	.align		4
        /*0114*/ 	.byte	0x02, 0x4c
        /*0116*/ 	.byte	0x01
	.zero		1


	//----- nvinfo : EIATTR_ANNOTATIONS
	.align		4
        /*0118*/ 	.byte	0x04, 0x55
        /*011a*/ 	.short	(.L_50 - .L_49)


	//   ....[0]....
.L_49:
        /*011c*/ 	.word	0x00000001
        /*0120*/ 	.byte	0x50, 0x09, 0x00, 0x00, 0x01, 0x00, 0x00, 0x00, 0x60, 0x0a, 0x00, 0x00, 0x01, 0x00, 0x00, 0x00
        /* <DEDUP_REMOVED lines=119> */
        /*08a0*/ 	.byte	0xa0, 0xdf, 0x00, 0x00, 0x01, 0x00, 0x00, 0x00, 0xc0, 0xdf, 0x00, 0x00


	//----- nvinfo : EIATTR_INT_WARP_WIDE_INSTR_OFFSETS
	.align		4
.L_50:
        /*08ac*/ 	.byte	0x04, 0x31
        /*08ae*/ 	.short	(.L_52 - .L_51)


	//   ....[0]....
.L_51:
        /*08b0*/ 	.word	0x00003950


	//   ....[1]....
        /*08b4*/ 	.word	0x00003980


	//   ....[2]....
        /*08b8*/ 	.word	0x00003aa0


	//   ....[3]....
        /*08bc*/ 	.word	0x0000fab0


	//   ....[4]....
        /*08c0*/ 	.word	0x0000fb00


	//----- nvinfo : EIATTR_COOP_GROUP_MASK_REGIDS
	.align		4
.L_52:
        /*08c4*/ 	.byte	0x04, 0x29
        /*08c6*/ 	.short	(.L_54 - .L_53)


	//   ....[0]....
.L_53:
        /*08c8*/ 	.word	0xffffffff


	//   ....[1]....
        /*08cc*/ 	.word	0xffffffff


	//   ....[2]....
        /*08d0*/ 	.word	0xffffffff


	//   ....[3]....
        /*08d4*/ 	.word	0xffffffff


	//----- nvinfo : EIATTR_COOP_GROUP_INSTR_OFFSETS
	.align		4
.L_54:
        /*08d8*/ 	.byte	0x04, 0x28
        /*08da*/ 	.short	(.L_56 - .L_55)


	//   ....[0]....
.L_55:
        /*08dc*/ 	.word	0x00000070


	//   ....[1]....
        /*08e0*/ 	.word	0x00000330


	//   ....[2]....
        /*08e4*/ 	.word	0x0000f940


	//   ....[3]....
        /*08e8*/ 	.word	0x0000fbb0


	//----- nvinfo : EIATTR_VRC_CTA_INIT_COUNT
	.align		4
.L_56:
        /*08ec*/ 	.byte	0x02, 0x4a
        /*08ee*/ 	.byte	0x80
	.zero		1


	//----- nvinfo : EIATTR_MBARRIER_INSTR_OFFSETS
	.align		4
        /*08f0*/ 	.byte	0x04, 0x39
        /*08f2*/ 	.short	(.L_58 - .L_57)


	//   ....[0]....
.L_57:
        /*08f4*/ 	.word	0x00003ac0
        /*08f8*/ 	.word	0x000000ff
        /*08fc*/ 	.word	0x00000000
        /*0900*/ 	.short	0x0100
        /*0902*/ 	.byte	0x08
	.zero		1


	//   ....[1]....
        /*0904*/ 	.word	0x00003ae0
        /*0908*/ 	.word	0x000000ff
        /*090c*/ 	.word	0x0001c008
        /*0910*/ 	.short	0x0100
        /*0912*/ 	.byte	0x0b
	.zero		1


	//   ....[2]....
        /*0914*/ 	.word	0x0000b430
        /*0918*/ 	.word	0x000000ff
        /*091c*/ 	.word	0x00000000
        /*0920*/ 	.short	0x010a
        /*0922*/ 	.byte	0x08
	.zero		1


	//   ....[3]....
        /*0924*/ 	.word	0x0000e110
        /*0928*/ 	.word	0x000000ff
        /*092c*/ 	.word	0x00000000
        /*0930*/ 	.short	0x010a
        /*0932*/ 	.byte	0x08
	.zero		1


	//   ....[4]....
        /*0934*/ 	.word	0x0000e260
        /*0938*/ 	.word	0x000000ff
        /*093c*/ 	.word	0x0001c000
        /*0940*/ 	.short	0x0108
        /*0942*/ 	.byte	0x0b
	.zero		1


	//   ....[5]....
        /*0944*/ 	.word	0x0000e370
        /*0948*/ 	.word	0x000000ff
        /*094c*/ 	.word	0x0001c008
        /*0950*/ 	.short	0x0108
        /*0952*/ 	.byte	0x0b
	.zero		1


	//   ....[6]....
        /*0954*/ 	.word	0x0000fbd0
        /*0958*/ 	.word	0x000000ff
        /*095c*/ 	.word	0x00000000
        /*0960*/ 	.short	0x010a
        /*0962*/ 	.byte	0x08
	.zero		1


	//   ....[7]....
        /*0964*/ 	.word	0x0000fc00
        /*0968*/ 	.word	0x000000ff
        /*096c*/ 	.word	0x00000000
        /*0970*/ 	.short	0x010a
        /*0972*/ 	.byte	0x08
	.zero		1


	//----- nvinfo : EIATTR_NUM_MBARRIERS
	.align		4
.L_58:
        /*0974*/ 	.byte	0x03, 0x38
        /*0976*/ 	.short	0x0002


	//----- nvinfo : EIATTR_EXIT_INSTR_OFFSETS
	.align		4
        /*0978*/ 	.byte	0x04, 0x1c
        /*097a*/ 	.short	(.L_60 - .L_59)


	//   ....[0]....
.L_59:
        /*097c*/ 	.word	0x0000fbc0


	//----- nvinfo : EIATTR_REQNTID
	.align		4
.L_60:
        /*0980*/ 	.byte	0x04, 0x10
        /*0982*/ 	.short	(.L_62 - .L_61)
.L_61:
        /*0984*/ 	.word	0x00000080
        /*0988*/ 	.word	0x00000001
        /*098c*/ 	.word	0x00000001


	//----- nvinfo : EIATTR_CRS_STACK_SIZE
	.align		4
.L_62:
        /*0990*/ 	.byte	0x04, 0x1e
        /*0992*/ 	.short	(.L_64 - .L_63)
.L_63:
        /*0994*/ 	.word	0x00000000


	//----- nvinfo : EIATTR_CBANK_PARAM_SIZE
	.align		4
.L_64:
        /*0998*/ 	.byte	0x03, 0x19
        /*099a*/ 	.short	0x0050


	//----- nvinfo : EIATTR_PARAM_CBANK
	.align		4
        /*099c*/ 	.byte	0x04, 0x0a
        /*099e*/ 	.short	(.L_66 - .L_65)
	.align		4
.L_65:
        /*09a0*/ 	.word	index@(.nv.constant0.matmul_kernel)
        /*09a4*/ 	.short	0x0380
        /*09a6*/ 	.short	0x0050


	//----- nvinfo : EIATTR_SW_WAR
	.align		4
.L_66:
        /*09a8*/ 	.byte	0x04, 0x36
        /*09aa*/ 	.short	(.L_68 - .L_67)
.L_67:
        /*09ac*/ 	.word	0x00000008
.L_68:


//--------------------- .nv.compat                --------------------------
	.section	.nv.compat,"",@"SHT_CUDA_COMPAT_INFO"
	.align	4
        /*0000*/ 	.byte	0x02, 0x02, 0x02, 0x00, 0x02, 0x05, 0x05, 0x00, 0x02, 0x03, 0x00, 0x00, 0x02, 0x06, 0x01, 0x00


//--------------------- .nv.callgraph             --------------------------
	.section	.nv.callgraph,"",@"SHT_CUDA_CALLGRAPH"
	.align	4
	.sectionentsize	8
	.align		4
        /*0000*/ 	.word	0x00000000
	.align		4
        /*0004*/ 	.word	0xffffffff
	.align		4
        /*0008*/ 	.word	0x00000000
	.align		4
        /*000c*/ 	.word	0xfffffffe
	.align		4
        /*0010*/ 	.word	0x00000000
	.align		4
        /*0014*/ 	.word	0xfffffffd
	.align		4
        /*0018*/ 	.word	0x00000000
	.align		4
        /*001c*/ 	.word	0xfffffffc


//--------------------- .text.matmul_kernel       --------------------------
	.section	.text.matmul_kernel,"ax",@progbits
	.align	128
        .global         matmul_kernel
        .type           matmul_kernel,@function
        .size           matmul_kernel,(.L_x_21 - matmul_kernel)
        .other          matmul_kernel,@"STO_CUDA_ENTRY STV_DEFAULT"
matmul_kernel:
.text.matmul_kernel:
[----:B------:R-:W1:Y:S01]  /*0000*/  LDC R1, c[0x0][0x37c] ;  /* 0x0000df00ff017b82 */ /* 0x000e620000000800 */
[----:B------:R-:W2:Y:S01]  /*0010*/  S2R R3, SR_TID.X ;  /* 0x0000000000037919 */ /* 0x000ea20000002100 */
[----:B-1----:R-:W-:Y:S01]  /*0020*/  VIADD R1, R1, 0xfffffe30 ;  /* 0xfffffe3001017836 */ /* 0x002fe20000000000 */
[----:B--2---:R-:W-:-:S13]  /*0030*/  ISETP.GE.U32.AND P0, PT, R3, 0x20, PT ;  /* 0x000000200300780c */ /* 0x004fda0003f06070 */
[----:B------:R-:W-:Y:S02]  /*0040*/  VOTEU.ANY UP0, P0 ;  /* 0x0000000000ff7886 */ /* 0x000fe40000000100 */
[----:B------:R-:W-:Y:S05]  /*0050*/  BRA.U UP0, `(.L_x_0) ;  /* 0x0000000100b87547 */ /* 0x000fea000b800000 */
[----:B------:R-:W1:Y:S01]  /*0060*/  S2UR UR6, SR_CgaCtaId ;  /* 0x00000000000679c3 */ /* 0x000e620000008800 */
[----:B------:R-:W-:Y:S01]  /*0070*/  NOP ;  /* 0x0000000000007918 */ /* 0x000fe20000000000 */
[----:B------:R-:W-:Y:S02]  /*0080*/  UMOV UR4, 0x40 ;  /* 0x0000004000047882 */ /* 0x000fe40000000000 */
[----:B-1----:R-:W-:-:S09]  /*0090*/  ULEA UR4, UR6, UR4, 0x18 ;  /* 0x0000000406047291 */ /* 0x002fd2000f8ec0ff */
[----:B------:R-:W1:Y:S01]  /*00a0*/  LDS.U8 R0, [UR4] ;  /* 0x00000004ff007984 */ /* 0x000e620008000000 */
[----:B------:R-:W-:Y:S02]  /*00b0*/  UMOV UR4, 0x400 ;  /* 0x0000040000047882 */ /* 0x000fe40000000000 */
[----:B------:R-:W-:Y:S01]  /*00c0*/  ULEA UR4, UR6, UR4, 0x18 ;  /* 0x0000000406047291 */ /* 0x000fe2000f8ec0ff */
[----:B-1----:R-:W-:-:S13]  /*00d0*/  ISETP.NE.AND P0, PT, R0, RZ, PT ;  /* 0x000000ff0000720c */ /* 0x002fda0003f05270 */
[----:B------:R-:W-:Y:S05]  /*00e0*/  @P0 BRA `(.L_x_1) ;  /* 0x00000000007c0947 */ /* 0x000fea0003800000 */
[----:B------:R-:W-:-:S13]  /*00f0*/  ELECT P0, URZ, PT ;  /* 0x0000000000ff782f */ /* 0x000fda0003800000 */
[----:B------:R-:W-:Y:S05]  /*0100*/  @!P0 BRA `(.L_x_2) ;  /* 0x0000000000848947 */ /* 0x000fea0003800000 */
[----:B------:R-:W-:Y:S01]  /*0110*/  UMOV UR5, 0x4 ;  /* 0x0000000400057882 */ /* 0x000fe20000000000 */
[----:B------:R-:W-:Y:S02]  /*0120*/  IMAD.MOV.U32 R7, RZ, RZ, 0x1 ;  /* 0x00000001ff077424 */ /* 0x000fe400078e00ff */
[----:B------:R-:W-:Y:S02]  /*0130*/  IMAD.MOV.U32 R5, RZ, RZ, 0xf ;  /* 0x0000000fff057424 */ /* 0x000fe400078e00ff */
[----:B------:R-:W-:Y:S04]  /*0140*/  DEPBAR.LE SB1, 0x36 ;  /* 0x00009d800000791a */ /* 0x000fe80000000000 */
[----:B------:R-:W1:Y:S02]  /*0150*/  UTCATOMSWS.FIND_AND_SET.ALIGN UP1, UR5, UR5 ;  /* 0x00000005000575e3 */ /* 0x000e640008020800 */
[----:B-1----:R-:W-:-:S04]  /*0160*/  PLOP3.LUT P0, PT, PT, PT, UP1, 0x80, 0x8 ;  /* 0x000000000008781c */ /* 0x002fc80003f0f018 */
[----:B------:R-:W-:-:S04]  /*0170*/  SEL R0, RZ, 0xffffffff, !P0 ;  /* 0xffffffffff007807 */ /* 0x000fc80004000000 */
[----:B------:R-:W-:Y:S01]  /*0180*/  ISETP.NE.AND P0, PT, R0, RZ, PT ;  /* 0x000000ff0000720c */ /* 0x000fe20003f05270 */
[----:B------:R-:W-:-:S12]  /*0190*/  IMAD.U32 R0, RZ, RZ, UR5 ;  /* 0x00000005ff007e24 */ /* 0x000fd8000f8e00ff */
[----:B------:R-:W-:Y:S05]  /*01a0*/  @P0 BRA `(.L_x_3) ;  /* 0x0000000000240947 */ /* 0x000fea0003800000 */
.L_x_4:
[----:B------:R-:W-:Y:S05]  /*01b0*/  NANOSLEEP 0x64 ;  /* 0x000000640000795d */ /* 0x000fea0003800000 */
[----:B------:R-:W-:-:S05]  /*01c0*/  UMOV UR5, 0x4 ;  /* 0x0000000400057882 */ /* 0x000fca0000000000 */
[----:B------:R-:W-:Y:S04]  /*01d0*/  DEPBAR.LE SB1, 0x36 ;  /* 0x00009d800000791a */ /* 0x000fe80000000000 */
[----:B------:R-:W1:Y:S02]  /*01e0*/  UTCATOMSWS.FIND_AND_SET.ALIGN UP1, UR5, UR5 ;  /* 0x00000005000575e3 */ /* 0x000e640008020800 */
[----:B-1----:R-:W-:-:S04]  /*01f0*/  PLOP3.LUT P0, PT, PT, PT, UP1, 0x80, 0x8 ;  /* 0x000000000008781c */ /* 0x002fc80003f0f018 */
[----:B------:R-:W-:-:S04]  /*0200*/  SEL R0, RZ, 0xffffffff, !P0 ;  /* 0xffffffffff007807 */ /* 0x000fc80004000000 */
[----:B------:R-:W-:Y:S01]  /*0210*/  ISETP.NE.AND P0, PT, R0, RZ, PT ;  /* 0x000000ff0000720c */ /* 0x000fe20003f05270 */
[----:B------:R-:W-:-:S12]  /*0220*/  IMAD.U32 R0, RZ, RZ, UR5 ;  /* 0x00000005ff007e24 */ /* 0x000fd8000f8e00ff */
[----:B------:R-:W-:Y:S05]  /*0230*/  @!P0 BRA `(.L_x_4) ;  /* 0xfffffffc00dc8947 */ /* 0x000fea000383ffff */
.L_x_3:
[C---:B------:R-:W-:Y:S01]  /*0240*/  VIADD R4, R0.reuse, 0x10 ;  /* 0x0000001000047836 */ /* 0x040fe20000000000 */
[----:B------:R-:W-:Y:S01]  /*0250*/  UMOV UR5, 0x50 ;  /* 0x0000005000057882 */ /* 0x000fe20000000000 */
[----:B------:R-:W-:Y:S01]  /*0260*/  SHF.L.U32 R2, R5, R0, RZ ;  /* 0x0000000005027219 */ /* 0x000fe200000006ff */
[----:B------:R-:W-:Y:S01]  /*0270*/  ULEA UR5, UR6, UR5, 0x18 ;  /* 0x0000000506057291 */ /* 0x000fe2000f8ec0ff */
[----:B------:R-:W-:Y:S01]  /*0280*/  IMAD.SHL.U32 R0, R0, 0x20, RZ ;  /* 0x0000002000007824 */ /* 0x000fe200078e00ff */
[----:B------:R-:W-:-:S04]  /*0290*/  SHF.L.U32 R5, R7, R4, RZ ;  /* 0x0000000407057219 */ /* 0x000fc800000006ff */
[----:B------:R-:W-:-:S05]  /*02a0*/  LOP3.LUT R2, R5, R2, RZ, 0xfc, !PT ;  /* 0x0000000205027212 */ /* 0x000fca00078efcff */
[----:B------:R1:W-:Y:S04]  /*02b0*/  ATOMS.OR RZ, [UR5], R2 ;  /* 0x00000002ffff798c */ /* 0x0003e8000b000005 */
[----:B------:R1:W-:Y:S01]  /*02c0*/  STS [UR4], R0 ;  /* 0x00000000ff007988 */ /* 0x0003e20008000804 */
[----:B------:R-:W-:Y:S05]  /*02d0*/  BRA `(.L_x_2) ;  /* 0x0000000000107947 */ /* 0x000fea0003800000 */
.L_x_1:
[----:B------:R-:W-:Y:S01]  /*02e0*/  IMAD.MOV.U32 R0, RZ, RZ, -0x1 ;  /* 0xffffffffff007424 */ /* 0x000fe200078e00ff */
[----:B------:R-:W-:-:S04]  /*02f0*/  MOV R4, 0x320 ;  /* 0x0000032000047802 */ /* 0x000fc80000000f00 */
[----:B------:R1:W-:Y:S03]  /*0300*/  STS [UR4], R0 ;  /* 0x00000000ff007988 */ /* 0x0003e60008000804 */
[----:B-1----:R-:W-:Y:S05]  /*0310*/  CALL.REL.NOINC `($__internal_1_$__cuda_sm10x_tcgen05_guardrail_trap_phase_invalid_during_alloc) ;  /* 0x000000f800507944 */ /* 0x002fea0003c00000 */
.L_x_2:
[----:B------:R-:W-:Y:S05]  /*0320*/  WARPSYNC.ALL ;  /* 0x0000000000007948 */ /* 0x000fea0003800000 */
[----:B------:R-:W-:Y:S01]  /*0330*/  NOP ;  /* 0x0000000000007918 */ /* 0x000fe20000000000 */
.L_x_0:
[----:B------:R-:W2:Y:S08]  /*0340*/  LDC.64 R54, c[0x0][0x398] ;  /* 0x0000e600ff367b82 */ /* 0x000eb00000000a00 */
[----:B------:R-:W3:Y:S02]  /*0350*/  S2UR UR5, SR_CgaSize ;  /* 0x00000000000579c3 */ /* 0x000ee40000008a00 */
[----:B---3--:R-:W-:-:S12]  /*0360*/  UIMAD UR5, UR5, -0xa0, URZ ;  /* 0xffffff60050578a4 */ /* 0x008fd8000f8e02ff */
[----:B------:R-:W3:Y:S01]  /*0370*/  LDCU UR5, c[0x0][UR5+0x2b0] ;  /* 0x00005600050577ac */ /* 0x000ee20008000800 */
[----:B------:R-:W4:Y:S01]  /*0380*/  S2R R62, SR_CgaCtaId ;  /* 0x00000000003e7919 */ /* 0x000f220000008800 */
[----:B------:R-:W5:Y:S01]  /*0390*/  LDCU.128 UR12, c[0x0][0x380] ;  /* 0x00007000ff0c77ac */ /* 0x000f620008000c00 */
[----:B------:R-:W1:Y:S01]  /*03a0*/  S2UR UR4, SR_CTAID.X ;  /* 0x00000000000479c3 */ /* 0x000e620000002500 */
[----:B------:R-:W1:Y:S07]  /*03b0*/  LDCU.64 UR28, c[0x0][0x358] ;  /* 0x00006b00ff1c77ac */ /* 0x000e6e0008000a00 */
[----:B------:R-:W4:Y:S01]  /*03c0*/  LDC R251, c[0x0][0x3a0] ;  /* 0x0000e800fffb7b82 */ /* 0x000f220000000800 */
[----:B-12---:R-:W-:Y:S01]  /*03d0*/  VIADD R0, R55, 0x7f ;  /* 0x0000007f37007836 */ /* 0x006fe20000000000 */
[----:B------:R-:W-:-:S02]  /*03e0*/  IABS R14, R54 ;  /* 0x00000036000e7213 */ /* 0x000fc40000000000 */
[----:B------:R-:W-:Y:S02]  /*03f0*/  LOP3.LUT R252, RZ, R55, RZ, 0x33, !PT ;  /* 0x00000037fffc7212 */ /* 0x000fe400078e33ff */
[----:B------:R-:W-:Y:S02]  /*0400*/  SHF.R.S32.HI R5, RZ, 0x1f, R0 ;  /* 0x0000001fff057819 */ /* 0x000fe40000011400 */
[----:B------:R-:W-:Y:S01]  /*0410*/  I2FP.F32.U32 R6, UR4 ;  /* 0x0000000400067c45 */ /* 0x000fe20008201000 */
[----:B------:R-:W1:Y:S01]  /*0420*/  S2UR UR4, SR_CgaCtaId ;  /* 0x00000000000479c3 */ /* 0x000e620000008800 */
[----:B------:R-:W-:-:S03]  /*0430*/  LEA.HI R5, R5, R0, RZ, 0x7 ;  /* 0x0000000005057211 */ /* 0x000fc600078f38ff */
[----:B---3--:R-:W-:Y:S01]  /*0440*/  FMUL R6, R6, UR5 ;  /* 0x0000000506067c20 */ /* 0x008fe20008400000 */
[----:B------:R-:W-:Y:S01]  /*0450*/  SHF.R.S32.HI R5, RZ, 0x7, R5 ;  /* 0x00000007ff057819 */ /* 0x000fe20000011405 */
[----:B------:R-:W-:Y:S02]  /*0460*/  UMOV UR5, 0x1 ;  /* 0x0000000100057882 */ /* 0x000fe40000000000 */
[----:B------:R-:W-:Y:S02]  /*0470*/  F2I.U32.TRUNC.NTZ R7, R6 ;  /* 0x0000000600077305 */ /* 0x000fe4000020f000 */
[----:B------:R-:W-:-:S05]  /*0480*/  IMAD.SHL.U32 R2, R5, 0x8, RZ ;  /* 0x0000000805027824 */ /* 0x000fca00078e00ff */
[----:B------:R-:W-:-:S04]  /*0490*/  IABS R9, R2 ;  /* 0x0000000200097213 */ /* 0x000fc80000000000 */
[----:B------:R-:W2:Y:S08]  /*04a0*/  I2F.RP R0, R9 ;  /* 0x0000000900007306 */ /* 0x000eb00000209400 */
[----:B--2---:R-:W2:Y:S02]  /*04b0*/  MUFU.RCP R0, R0 ;  /* 0x0000000000007308 */ /* 0x004ea40000001000 */
[----:B--2---:R-:W-:Y:S01]  /*04c0*/  VIADD R4, R0, 0xffffffe ;  /* 0x0ffffffe00047836 */ /* 0x004fe20000000000 */
[----:B------:R-:W-:-:S05]  /*04d0*/  IABS R0, R7 ;  /* 0x0000000700007213 */ /* 0x000fca0000000000 */
[----:B------:R2:W3:Y:S02]  /*04e0*/  F2I.FTZ.U32.TRUNC.NTZ R5, R4 ;  /* 0x0000000400057305 */ /* 0x0004e4000021f000 */
[----:B--2---:R-:W-:Y:S02]  /*04f0*/  IMAD.MOV.U32 R4, RZ, RZ, RZ ;  /* 0x000000ffff047224 */ /* 0x004fe400078e00ff */
[----:B---3--:R-:W-:-:S04]  /*0500*/  IMAD.MOV R8, RZ, RZ, -R5 ;  /* 0x000000ffff087224 */ /* 0x008fc800078e0a05 */
[----:B------:R-:W-:Y:S01]  /*0510*/  IMAD R11, R8, R9, RZ ;  /* 0x00000009080b7224 */ /* 0x000fe200078e02ff */
[----:B------:R-:W-:-:S03]  /*0520*/  IABS R8, R2 ;  /* 0x0000000200087213 */ /* 0x000fc60000000000 */
[----:B------:R-:W-:-:S04]  /*0530*/  IMAD.HI.U32 R5, R5, R11, R4 ;  /* 0x0000000b05057227 */ /* 0x000fc800078e0004 */
[----:B------:R-:W-:Y:S02]  /*0540*/  IMAD.MOV R4, RZ, RZ, -R8 ;  /* 0x000000ffff047224 */ /* 0x000fe400078e0a08 */
[----:B------:R-:W-:-:S04]  /*0550*/  IMAD.HI.U32 R5, R5, R0, RZ ;  /* 0x0000000005057227 */ /* 0x000fc800078e00ff */
[----:B------:R-:W-:Y:S01]  /*0560*/  IMAD R0, R5, R4, R0 ;  /* 0x0000000405007224 */ /* 0x000fe200078e0200 */
[----:B------:R-:W-:Y:S04]  /*0570*/  BAR.SYNC.DEFER_BLOCKING 0x0 ;  /* 0x0000000000007b1d */ /* 0x000fe80000010000 */
[----:B------:R-:W-:-:S13]  /*0580*/  ISETP.GT.U32.AND P1, PT, R9, R0, PT ;  /* 0x000000000900720c */ /* 0x000fda0003f24070 */
[----:B------:R-:W-:Y:S02]  /*0590*/  @!P1 IMAD.IADD R0, R0, 0x1, -R9 ;  /* 0x0000000100009824 */ /* 0x000fe400078e0a09 */
[----:B------:R-:W-:Y:S01]  /*05a0*/  @!P1 VIADD R5, R5, 0x1 ;  /* 0x0000000105059836 */ /* 0x000fe20000000000 */
[----:B------:R-:W-:Y:S02]  /*05b0*/  ISETP.NE.AND P1, PT, R2, RZ, PT ;  /* 0x000000ff0200720c */ /* 0x000fe40003f25270 */
[----:B------:R-:W-:Y:S02]  /*05c0*/  ISETP.GE.U32.AND P0, PT, R0, R9, PT ;  /* 0x000000090000720c */ /* 0x000fe40003f06070 */
[----:B------:R-:W-:-:S04]  /*05d0*/  LOP3.LUT R0, R7, R2, RZ, 0x3c, !PT ;  /* 0x0000000207007212 */ /* 0x000fc800078e3cff */
[----:B------:R-:W-:Y:S01]  /*05e0*/  ISETP.GE.AND P2, PT, R0, RZ, PT ;  /* 0x000000ff0000720c */ /* 0x000fe20003f46270 */
[----:B------:R-:W-:-:S06]  /*05f0*/  VIADD R0, R54, 0xff ;  /* 0x000000ff36007836 */ /* 0x000fcc0000000000 */
[----:B------:R-:W-:-:S04]  /*0600*/  @P0 VIADD R5, R5, 0x1 ;  /* 0x0000000105050836 */ /* 0x000fc80000000000 */
[----:B------:R-:W-:Y:S01]  /*0610*/  IMAD.MOV.U32 R4, RZ, RZ, R5 ;  /* 0x000000ffff047224 */ /* 0x000fe200078e0005 */
[----:B------:R-:W-:-:S03]  /*0620*/  SHF.R.S32.HI R5, RZ, 0x1f, R0 ;  /* 0x0000001fff057819 */ /* 0x000fc60000011400 */
[----:B------:R-:W-:Y:S01]  /*0630*/  @!P2 IMAD.MOV R4, RZ, RZ, -R4 ;  /* 0x000000ffff04a224 */ /* 0x000fe200078e0a04 */
[----:B------:R-:W-:Y:S02]  /*0640*/  @!P1 LOP3.LUT R4, RZ, R2, RZ, 0x33, !PT ;  /* 0x00000002ff049212 */ /* 0x000fe400078e33ff */
[----:B------:R-:W-:-:S03]  /*0650*/  LEA.HI R5, R5, R0, RZ, 0x8 ;  /* 0x0000000005057211 */ /* 0x000fc600078f40ff */
[----:B------:R-:W-:Y:S02]  /*0660*/  IMAD.SHL.U32 R10, R4, 0x8, RZ ;  /* 0x00000008040a7824 */ /* 0x000fe400078e00ff */
[----:B------:R-:W-:-:S03]  /*0670*/  IMAD.MOV R4, RZ, RZ, -R4 ;  /* 0x000000ffff047224 */ /* 0x000fc600078e0a04 */
[----:B------:R-:W-:Y:S01]  /*0680*/  LEA.HI.SX32 R5, R5, -R10, 0x18 ;  /* 0x8000000a05057211 */ /* 0x000fe200078fc2ff */
[----:B------:R-:W-:Y:S02]  /*0690*/  IMAD R12, R2, R4, R7 ;  /* 0x00000004020c7224 */ /* 0x000fe400078e0207 */
[----:B------:R-:W-:Y:S01]  /*06a0*/  IMAD.MOV.U32 R4, RZ, RZ, RZ ;  /* 0x000000ffff047224 */ /* 0x000fe200078e00ff */
[----:B------:R-:W-:Y:S02]  /*06b0*/  VIMNMX R13, PT, PT, R5, 0x8, PT ;  /* 0x00000008050d7848 */ /* 0x000fe40003fe0100 */
[----:B------:R-:W-:Y:S02]  /*06c0*/  IABS R11, R12 ;  /* 0x0000000c000b7213 */ /* 0x000fe40000000000 */
[----:B------:R-:W-:-:S04]  /*06d0*/  IABS R9, R13 ;  /* 0x0000000d00097213 */ /* 0x000fc80000000000 */
[----:B------:R-:W2:Y:S08]  /*06e0*/  I2F.RP R0, R9 ;  /* 0x0000000900007306 */ /* 0x000eb00000209400 */
[----:B--2---:R-:W2:Y:S02]  /*06f0*/  MUFU.RCP R0, R0 ;  /* 0x0000000000007308 */ /* 0x004ea40000001000 */
[----:B--2---:R-:W-:-:S06]  /*0700*/  VIADD R5, R0, 0xffffffe ;  /* 0x0ffffffe00057836 */ /* 0x004fcc0000000000 */
[----:B------:R-:W2:Y:S02]  /*0710*/  F2I.FTZ.U32.TRUNC.NTZ R5, R5 ;  /* 0x0000000500057305 */ /* 0x000ea4000021f000 */
[----:B--2---:R-:W-:-:S04]  /*0720*/  IMAD.MOV R6, RZ, RZ, -R5 ;  /* 0x000000ffff067224 */ /* 0x004fc800078e0a05 */
[----:B------:R-:W-:-:S04]  /*0730*/  IMAD.MOV.U32 R2, RZ, RZ, R6 ;  /* 0x000000ffff027224 */ /* 0x000fc800078e0006 */
[----:B------:R-:W-:Y:S01]  /*0740*/  IMAD R7, R2, R9, RZ ;  /* 0x0000000902077224 */ /* 0x000fe200078e02ff */
[----:B------:R-:W-:-:S03]  /*0750*/  IABS R2, R13 ;  /* 0x0000000d00027213 */ /* 0x000fc60000000000 */
[----:B------:R-:W-:Y:S02]  /*0760*/  IMAD.HI.U32 R4, R5, R7, R4 ;  /* 0x0000000705047227 */ /* 0x000fe400078e0004 */
[----:B------:R-:W2:Y:S02]  /*0770*/  I2F.RP R5, R14 ;  /* 0x0000000e00057306 */ /* 0x000ea40000209400 */
[----:B------:R-:W-:Y:S02]  /*0780*/  IMAD.MOV R2, RZ, RZ, -R2 ;  /* 0x000000ffff027224 */ /* 0x000fe400078e0a02 */
[----:B------:R-:W-:Y:S01]  /*0790*/  IMAD.HI.U32 R0, R4, R11, RZ ;  /* 0x0000000b04007227 */ /* 0x000fe200078e00ff */
[----:B------:R-:W-:-:S03]  /*07a0*/  IABS R4, R55 ;  /* 0x0000003700047213 */ /* 0x000fc60000000000 */
[----:B------:R-:W-:Y:S01]  /*07b0*/  IMAD R2, R0, R2, R11 ;  /* 0x0000000200027224 */ /* 0x000fe200078e020b */
[----:B------:R-:W3:Y:S04]  /*07c0*/  I2F.RP R6, R4 ;  /* 0x0000000400067306 */ /* 0x000ee80000209400 */
[----:B------:R-:W-:-:S04]  /*07d0*/  ISETP.GT.U32.AND P1, PT, R9, R2, PT ;  /* 0x000000020900720c */ /* 0x000fc80003f24070 */
[----:B--2---:R-:W-:Y:S08]  /*07e0*/  MUFU.RCP R5, R5 ;  /* 0x0000000500057308 */ /* 0x004ff00000001000 */
[----:B---3--:R-:W2:Y:S01]  /*07f0*/  MUFU.RCP R6, R6 ;  /* 0x0000000600067308 */ /* 0x008ea20000001000 */
[----:B------:R-:W-:Y:S02]  /*0800*/  @!P1 IMAD.IADD R2, R2, 0x1, -R9 ;  /* 0x0000000102029824 */ /* 0x000fe400078e0a09 */
[----:B------:R-:W-:Y:S01]  /*0810*/  @!P1 VIADD R0, R0, 0x1 ;  /* 0x0000000100009836 */ /* 0x000fe20000000000 */
[----:B------:R-:W-:-:S02]  /*0820*/  ISETP.NE.AND P1, PT, R13, RZ, PT ;  /* 0x000000ff0d00720c */ /* 0x000fc40003f25270 */
[----:B------:R-:W-:Y:S02]  /*0830*/  ISETP.GE.U32.AND P0, PT, R2, R9, PT ;  /* 0x000000090200720c */ /* 0x000fe40003f06070 */
[----:B------:R-:W-:-:S04]  /*0840*/  LOP3.LUT R2, R12, R13, RZ, 0x3c, !PT ;  /* 0x0000000d0c027212 */ /* 0x000fc800078e3cff */
[----:B------:R-:W-:Y:S01]  /*0850*/  ISETP.GE.AND P2, PT, R2, RZ, PT ;  /* 0x000000ff0200720c */ /* 0x000fe20003f46270 */
[----:B----4-:R-:W-:Y:S02]  /*0860*/  IMAD.SHL.U32 R2, R62, 0x40, RZ ;  /* 0x000000403e027824 */ /* 0x010fe400078e00ff */
[----:B--2---:R-:W-:-:S04]  /*0870*/  VIADD R8, R6, 0xffffffe ;  /* 0x0ffffffe06087836 */ /* 0x004fc80000000000 */
[----:B------:R-:W-:Y:S01]  /*0880*/  @P0 VIADD R0, R0, 0x1 ;  /* 0x0000000100000836 */ /* 0x000fe20000000000 */
[----:B------:R2:W3:Y:S01]  /*0890*/  F2I.FTZ.U32.TRUNC.NTZ R9, R8 ;  /* 0x0000000800097305 */ /* 0x0004e2000021f000 */
[----:B------:R-:W-:Y:S01]  /*08a0*/  VIADD R6, R5, 0xffffffe ;  /* 0x0ffffffe05067836 */ /* 0x000fe20000000000 */
[----:B------:R-:W-:Y:S01]  /*08b0*/  LOP3.LUT R5, R2, 0x80, RZ, 0xc0, !PT ;  /* 0x0000008002057812 */ /* 0x000fe200078ec0ff */
[----:B------:R-:W-:Y:S01]  /*08c0*/  IMAD.MOV.U32 R11, RZ, RZ, R0 ;  /* 0x000000ffff0b7224 */ /* 0x000fe200078e0000 */
[----:B------:R-:W-:-:S03]  /*08d0*/  LEA.HI R2, R3, R2, RZ, 0x1a ;  /* 0x0000000203027211 */ /* 0x000fc600078fd0ff */
[----:B------:R-:W-:Y:S01]  /*08e0*/  @!P2 IMAD.MOV R11, RZ, RZ, -R11 ;  /* 0x000000ffff0ba224 */ /* 0x000fe200078e0a0b */
[----:B------:R-:W-:Y:S01]  /*08f0*/  @!P1 LOP3.LUT R11, RZ, R13, RZ, 0x33, !PT ;  /* 0x0000000dff0b9212 */ /* 0x000fe200078e33ff */
[----:B------:R-:W4:Y:S01]  /*0900*/  F2I.FTZ.U32.TRUNC.NTZ R7, R6 ;  /* 0x0000000600077305 */ /* 0x000f22000021f000 */
[----:B--2---:R-:W-:-:S03]  /*0910*/  IMAD.MOV.U32 R8, RZ, RZ, RZ ;  /* 0x000000ffff087224 */ /* 0x004fc600078e00ff */
[----:B------:R-:W-:Y:S02]  /*0920*/  IMAD.MOV R0, RZ, RZ, -R11 ;  /* 0x000000ffff007224 */ /* 0x000fe400078e0a0b */
[----:B------:R-:W-:Y:S02]  /*0930*/  IMAD.SHL.U32 R15, R11, 0x80, RZ ;  /* 0x000000800b0f7824 */ /* 0x000fe400078e00ff */
[----:B------:R-:W-:-:S03]  /*0940*/  IMAD R0, R13, R0, R12 ;  /* 0x000000000d007224 */ /* 0x000fc600078e020c */
[----:B------:R2:W-:Y:S01]  /*0950*/  STL [R1+0xd8], R15 ;  /* 0x0000d80f01007387 */ /* 0x0005e20000100800 */
[----:B------:R-:W-:Y:S02]  /*0960*/  IMAD.IADD R0, R10, 0x1, R0 ;  /* 0x000000010a007824 */ /* 0x000fe400078e0200 */
[----:B---3--:R-:W-:Y:S02]  /*0970*/  IMAD.MOV R10, RZ, RZ, -R9 ;  /* 0x000000ffff0a7224 */ /* 0x008fe400078e0a09 */
[----:B------:R-:W-:Y:S01]  /*0980*/  IMAD R5, R0, 0x100, R5 ;  /* 0x0000010000057824 */ /* 0x000fe200078e0205 */
[----:B------:R-:W-:Y:S01]  /*0990*/  LOP3.LUT R0, R3, 0x7f, RZ, 0xc0, !PT ;  /* 0x0000007f03007812 */ /* 0x000fe200078ec0ff */
[----:B------:R-:W-:Y:S01]  /*09a0*/  IMAD.MOV.U32 R11, RZ, RZ, R10 ;  /* 0x000000ffff0b7224 */ /* 0x000fe200078e000a */
[----:B------:R-:W-:Y:S01]  /*09b0*/  LOP3.LUT R10, R15, 0x41, R2, 0xf8, !PT ;  /* 0x000000410f0a7812 */ /* 0x000fe200078ef802 */
[----:B----4-:R-:W-:Y:S01]  /*09c0*/  IMAD.MOV R13, RZ, RZ, -R7 ;  /* 0x000000ffff0d7224 */ /* 0x010fe200078e0a07 */
[----:B------:R-:W-:Y:S01]  /*09d0*/  SHF.R.S32.HI R2, RZ, 0x6, R3 ;  /* 0x00000006ff027819 */ /* 0x000fe20000011403 */
[----:B------:R-:W-:Y:S01]  /*09e0*/  IMAD R11, R11, R4, RZ ;  /* 0x000000040b0b7224 */ /* 0x000fe200078e02ff */
[----:B------:R-:W-:Y:S01]  /*09f0*/  LOP3.LUT R17, R10, 0x3e, RZ, 0xfc, !PT ;  /* 0x0000003e0a117812 */ /* 0x000fe200078efcff */
[----:B------:R-:W-:Y:S01]  /*0a00*/  IMAD.IADD R40, R0, 0x1, R5 ;  /* 0x0000000100287824 */ /* 0x000fe200078e0205 */
[C---:B------:R-:W-:Y:S01]  /*0a10*/  LOP3.LUT R16, R10.reuse, 0x2, RZ, 0xfc, !PT ;  /* 0x000000020a107812 */ /* 0x040fe200078efcff */
[----:B------:R-:W-:Y:S01]  /*0a20*/  IMAD R5, R13, R14, RZ ;  /* 0x0000000e0d057224 */ /* 0x000fe200078e02ff */
[----:B------:R-:W-:Y:S01]  /*0a30*/  IABS R6, R17 ;  /* 0x0000001100067213 */ /* 0x000fe20000000000 */
[----:B------:R-:W-:Y:S01]  /*0a40*/  IMAD.HI.U32 R8, R9, R11, R8 ;  /* 0x0000000b09087227 */ /* 0x000fe200078e0008 */
[----:B------:R-:W-:Y:S01]  /*0a50*/  IABS R9, R40 ;  /* 0x0000002800097213 */ /* 0x000fe20000000000 */
[----:B------:R-:W-:Y:S01]  /*0a60*/  STL [R1+0xd4], R40 ;  /* 0x0000d42801007387 */ /* 0x000fe20000100800 */
[----:B------:R-:W-:Y:S01]  /*0a70*/  MOV R11, 0x400 ;  /* 0x00000400000b7802 */ /* 0x000fe20000000f00 */
[----:B------:R-:W-:Y:S01]  /*0a80*/  IMAD.MOV.U32 R13, RZ, RZ, R6 ;  /* 0x000000ffff0d7224 */ /* 0x000fe200078e0006 */
[----:B------:R-:W-:Y:S01]  /*0a90*/  LOP3.LUT R18, R10, 0x4, RZ, 0xfc, !PT ;  /* 0x000000040a127812 */ /* 0x000fe200078efcff */
[----:B------:R-:W-:Y:S01]  /*0aa0*/  IMAD.MOV.U32 R6, RZ, RZ, RZ ;  /* 0x000000ffff067224 */ /* 0x000fe200078e00ff */
[----:B------:R-:W-:-:S02]  /*0ab0*/  R2UR UR11, R11 ;  /* 0x000000000b0b72ca */ /* 0x000fc400000e0000 */
[----:B------:R-:W-:Y:S01]  /*0ac0*/  IABS R11, R16 ;  /* 0x00000010000b7213 */ /* 0x000fe20000000000 */
[----:B------:R-:W-:Y:S01]  /*0ad0*/  IMAD.HI.U32 R6, R7, R5, R6 ;  /* 0x0000000507067227 */ /* 0x000fe200078e0006 */
[----:B------:R-:W-:Y:S02]  /*0ae0*/  SGXT R7, R2, 0x1 ;  /* 0x000000010207781a */ /* 0x000fe40000000200 */
[----:B--2---:R-:W-:Y:S01]  /*0af0*/  IABS R15, R18 ;  /* 0x00000012000f7213 */ /* 0x004fe20000000000 */
[----:B------:R-:W-:Y:S01]  /*0b00*/  IMAD.HI.U32 R2, R8, R13, RZ ;  /* 0x0000000d08027227 */ /* 0x000fe200078e00ff */
[----:B------:R-:W-:Y:S02]  /*0b10*/  LOP3.LUT R12, R7, 0x90, RZ, 0xc0, !PT ;  /* 0x00000090070c7812 */ /* 0x000fe400078ec0ff */
[----:B------:R-:W-:Y:S01]  /*0b20*/  IABS R7, R10 ;  /* 0x0000000a00077213 */ /* 0x000fe20000000000 */
[----:B------:R-:W-:Y:S01]  /*0b30*/  IMAD.HI.U32 R6, R6, R9, RZ ;  /* 0x0000000906067227 */ /* 0x000fe200078e00ff */
[----:B------:R-:W-:Y:S01]  /*0b40*/  ISETP.GE.AND P2, PT, R17, RZ, PT ;  /* 0x000000ff1100720c */ /* 0x000fe20003f46270 */
[----:B-1----:R-:W-:Y:S01]  /*0b50*/  ULEA UR11, UR4, UR11, 0x18 ;  /* 0x0000000b040b7291 */ /* 0x002fe2000f8ec0ff */
[C---:B------:R-:W-:Y:S01]  /*0b60*/  LOP3.LUT R20, R10.reuse, 0x16, RZ, 0xfc, !PT ;  /* 0x000000160a147812 */ /* 0x040fe200078efcff */
[----:B------:R-:W-:Y:S01]  /*0b70*/  IMAD.MOV R2, RZ, RZ, -R2 ;  /* 0x000000ffff027224 */ /* 0x000fe200078e0a02 */
[----:B------:R-:W-:Y:S01]  /*0b80*/  LOP3.LUT R22, R10, 0x26, RZ, 0xfc, !PT ;  /* 0x000000260a167812 */ /* 0x000fe200078efcff */
[C---:B------:R-:W-:Y:S01]  /*0b90*/  IMAD.SHL.U32 R5, R3.reuse, 0x4, RZ ;  /* 0x0000000403057824 */ /* 0x040fe200078e00ff */
[----:B------:R-:W-:Y:S01]  /*0ba0*/  IABS R31, R20 ;  /* 0x00000014001f7213 */ /* 0x000fe20000000000 */
[----:B------:R-:W-:Y:S01]  /*0bb0*/  IMAD.MOV R6, RZ, RZ, -R6 ;  /* 0x000000ffff067224 */ /* 0x000fe200078e0a06 */
[----:B------:R-:W-:Y:S01]  /*0bc0*/  IABS R47, R22 ;  /* 0x00000016002f7213 */ /* 0x000fe20000000000 */
[----:B------:R-:W-:Y:S01]  /*0bd0*/  IMAD R13, R4, R2, R13 ;  /* 0x00000002040d7224 */ /* 0x000fe200078e020d */
[----:B------:R-:W-:Y:S01]  /*0be0*/  LOP3.LUT R12, R12, 0x7c, R5, 0x78, !PT ;  /* 0x0000007c0c0c7812 */ /* 0x000fe200078e7805 */
[----:B------:R-:W-:Y:S01]  /*0bf0*/  IMAD.HI.U32 R2, R8, R7, RZ ;  /* 0x0000000708027227 */ /* 0x000fe200078e00ff */
[----:B------:R-:W-:Y:S01]  /*0c00*/  LOP3.LUT R26, R10, 0x2a, RZ, 0xfc, !PT ;  /* 0x0000002a0a1a7812 */ /* 0x000fe200078efcff */
[----:B------:R-:W1:Y:S01]  /*0c10*/  LDCU UR4, c[0x0][0x3a4] ;  /* 0x00007480ff0477ac */ /* 0x000e620008000800 */
[----:B------:R-:W-:Y:S01]  /*0c20*/  ISETP.GT.U32.AND P1, PT, R4, R13, PT ;  /* 0x0000000d0400720c */ /* 0x000fe20003f24070 */
[----:B------:R-:W-:Y:S01]  /*0c30*/  IMAD R5, R14, R6, R9 ;  /* 0x000000060e057224 */ /* 0x000fe200078e0209 */
[----:B------:R-:W-:Y:S01]  /*0c40*/  SHF.R.U32.HI R6, RZ, 0x5, R3 ;  /* 0x00000005ff067819 */ /* 0x000fe20000011603 */
[----:B------:R-:W-:Y:S01]  /*0c50*/  IMAD.MOV R2, RZ, RZ, -R2 ;  /* 0x000000ffff027224 */ /* 0x000fe200078e0a02 */
[----:B------:R-:W-:Y:S01]  /*0c60*/  IABS R51, R26 ;  /* 0x0000001a00337213 */ /* 0x000fe20000000000 */
[----:B------:R-:W-:Y:S01]  /*0c70*/  IMAD.SHL.U32 R9, R3, 0x100, RZ ;  /* 0x0000010003097824 */ /* 0x000fe200078e00ff */
[----:B------:R-:W-:Y:S01]  /*0c80*/  R2UR UR6, R6 ;  /* 0x00000000060672ca */ /* 0x000fe200000e0000 */
[----:B------:R-:W-:Y:S01]  /*0c90*/  IMAD.HI.U32 R6, R8, R11, RZ ;  /* 0x0000000b08067227 */ /* 0x000fe200078e00ff */
[----:B------:R-:W-:Y:S01]  /*0ca0*/  ISETP.GT.U32.AND P0, PT, R14, R5, PT ;  /* 0x000000050e00720c */ /* 0x000fe20003f04070 */
[----:B------:R-:W-:Y:S01]  /*0cb0*/  UIADD3 UR8, UPT, UPT, UR11, 0x1c000, URZ ;  /* 0x0001c0000b087890 */ /* 0x000fe2000fffe0ff */
[----:B------:R-:W-:Y:S01]  /*0cc0*/  LOP3.LUT R24, R10, 0x28, RZ, 0xfc, !PT ;  /* 0x000000280a187812 */ /* 0x000fe200078efcff */
[----:B------:R-:W-:Y:S01]  /*0cd0*/  IMAD R7, R4, R2, R7 ;  /* 0x0000000204077224 */ /* 0x000fe200078e0207 */
[----:B------:R-:W-:Y:S01]  /*0ce0*/  LOP3.LUT R2, R12, 0x2000, R9, 0xf8, !PT ;  /* 0x000020000c027812 */ /* 0x000fe200078ef809 */
[----:B------:R-:W-:Y:S01]  /*0cf0*/  IMAD.HI.U32 R9, R8, R15, RZ ;  /* 0x0000000f08097227 */ /* 0x000fe200078e00ff */
[----:B------:R-:W-:-:S02]  /*0d00*/  IABS R49, R24 ;  /* 0x0000001800317213 */ /* 0x000fc40000000000 */
[----:B------:R-:W-:Y:S01]  /*0d10*/  ISETP.GT.U32.AND P5, PT, R4, R7, PT ;  /* 0x000000070400720c */ /* 0x000fe20003fa4070 */
[----:B------:R-:W-:Y:S01]  /*0d20*/  IMAD.MOV R6, RZ, RZ, -R6 ;  /* 0x000000ffff067224 */ /* 0x000fe200078e0a06 */
[C---:B------:R-:W-:Y:S01]  /*0d30*/  LOP3.LUT R28, R10.reuse, 0x2e, RZ, 0xfc, !PT ;  /* 0x0000002e0a1c7812 */ /* 0x040fe200078efcff */
[----:B------:R-:W-:Y:S01]  /*0d40*/  IMAD.MOV R12, RZ, RZ, -R9 ;  /* 0x000000ffff0c7224 */ /* 0x000fe200078e0a09 */
[----:B------:R-:W-:Y:S01]  /*0d50*/  LOP3.LUT R30, R10, 0x30, RZ, 0xfc, !PT ;  /* 0x000000300a1e7812 */ /* 0x000fe200078efcff */
[C---:B------:R-:W-:Y:S01]  /*0d60*/  IMAD R9, R4.reuse, R6, R11 ;  /* 0x0000000604097224 */ /* 0x040fe200078e020b */
[----:B------:R-:W-:Y:S01]  /*0d70*/  IABS R71, R28 ;  /* 0x0000001c00477213 */ /* 0x000fe20000000000 */
[----:B------:R-:W-:Y:S01]  /*0d80*/  @!P1 IMAD.IADD R13, R13, 0x1, -R4 ;  /* 0x000000010d0d9824 */ /* 0x000fe200078e0a04 */
[----:B------:R-:W-:Y:S01]  /*0d90*/  IABS R75, R30 ;  /* 0x0000001e004b7213 */ /* 0x000fe20000000000 */
[C---:B------:R-:W-:Y:S01]  /*0da0*/  IMAD R11, R4.reuse, R12, R15 ;  /* 0x0000000c040b7224 */ /* 0x040fe200078e020f */
[C---:B------:R-:W-:Y:S01]  /*0db0*/  ISETP.GT.U32.AND P4, PT, R4.reuse, R9, PT ;  /* 0x000000090400720c */ /* 0x040fe20003f84070 */
[----:B------:R-:W-:Y:S01]  /*0dc0*/  @!P0 IMAD.IADD R5, R5, 0x1, -R14 ;  /* 0x0000000105058824 */ /* 0x000fe200078e0a0e */
[----:B------:R-:W-:Y:S01]  /*0dd0*/  ISETP.GT.U32.AND P1, PT, R4, R13, PT ;  /* 0x0000000d0400720c */ /* 0x000fe20003f24070 */
[----:B------:R-:W-:Y:S01]  /*0de0*/  @!P5 IMAD.IADD R7, R7, 0x1, -R4 ;  /* 0x000000010707d824 */ /* 0x000fe200078e0a04 */
[----:B------:R-:W-:-:S02]  /*0df0*/  LOP3.LUT R12, R10, 0x6, RZ, 0xfc, !PT ;  /* 0x000000060a0c7812 */ /* 0x000fc400078efcff */
[C---:B------:R-:W-:Y:S02]  /*0e00*/  ISETP.GT.U32.AND P5, PT, R4.reuse, R11, PT ;  /* 0x0000000b0400720c */ /* 0x040fe40003fa4070 */
[----:B------:R-:W-:Y:S02]  /*0e10*/  IABS R15, R12 ;  /* 0x0000000c000f7213 */ /* 0x000fe40000000000 */
[----:B------:R-:W-:Y:S02]  /*0e20*/  ISETP.GT.U32.AND P6, PT, R4, R7, PT ;  /* 0x000000070400720c */ /* 0x000fe40003fc4070 */
[----:B------:R-:W-:Y:S01]  /*0e30*/  ISETP.GE.AND P0, PT, R16, RZ, PT ;  /* 0x000000ff1000720c */ /* 0x000fe20003f06270 */
[----:B------:R-:W-:Y:S01]  /*0e40*/  @!P4 IMAD.IADD R9, R9, 0x1, -R4 ;  /* 0x000000010909c824 */ /* 0x000fe200078e0a04 */
[----:B------:R-:W-:Y:S01]  /*0e50*/  ISETP.GE.AND P4, PT, R10, RZ, PT ;  /* 0x000000ff0a00720c */ /* 0x000fe20003f86270 */
[----:B------:R-:W-:Y:S01]  /*0e60*/  IMAD.HI.U32 R6, R8, R15, RZ ;  /* 0x0000000f08067227 */ /* 0x000fe200078e00ff */
[----:B------:R-:W-:-:S02]  /*0e70*/  LOP3.LUT R16, R10, 0x8, RZ, 0xfc, !PT ;  /* 0x000000080a107812 */ /* 0x000fc400078efcff */
[----:B------:R-:W-:Y:S01]  /*0e80*/  ISETP.GT.U32.AND P3, PT, R14, R5, PT ;  /* 0x000000050e00720c */ /* 0x000fe20003f64070 */
[----:B------:R-:W-:Y:S01]  /*0e90*/  @!P1 IMAD.IADD R13, R13, 0x1, -R4 ;  /* 0x000000010d0d9824 */ /* 0x000fe200078e0a04 */
[----:B------:R-:W-:Y:S01]  /*0ea0*/  IABS R17, R16 ;  /* 0x0000001000117213 */ /* 0x000fe20000000000 */
[----:B------:R-:W-:Y:S01]  /*0eb0*/  IMAD.MOV R6, RZ, RZ, -R6 ;  /* 0x000000ffff067224 */ /* 0x000fe200078e0a06 */
[----:B------:R-:W-:Y:S01]  /*0ec0*/  ISETP.GE.AND P1, PT, R12, RZ, PT ;  /* 0x000000ff0c00720c */ /* 0x000fe20003f26270 */
[----:B------:R-:W-:Y:S01]  /*0ed0*/  IMAD.MOV.U32 R89, RZ, RZ, R13 ;  /* 0x000000ffff597224 */ /* 0x000fe200078e000d */
[----:B------:R-:W-:Y:S01]  /*0ee0*/  LOP3.LUT R32, R10, 0x32, RZ, 0xfc, !PT ;  /* 0x000000320a207812 */ /* 0x000fe200078efcff */
[--C-:B------:R-:W-:Y:S01]  /*0ef0*/  @!P6 IMAD.IADD R7, R7, 0x1, -R4.reuse ;  /* 0x000000010707e824 */ /* 0x100fe200078e0a04 */
[----:B------:R-:W-:Y:S01]  /*0f00*/  ISETP.GE.AND P6, PT, R16, RZ, PT ;  /* 0x000000ff1000720c */ /* 0x000fe20003fc6270 */
[----:B------:R-:W-:Y:S01]  /*0f10*/  IMAD R13, R4, R6, R15 ;  /* 0x00000006040d7224 */ /* 0x000fe200078e020f */
[----:B------:R-:W-:Y:S01]  /*0f20*/  LOP3.LUT R6, R10, 0xa, RZ, 0xfc, !PT ;  /* 0x0000000a0a067812 */ /* 0x000fe200078efcff */
[----:B------:R-:W-:Y:S01]  /*0f30*/  @!P5 IMAD.IADD R11, R11, 0x1, -R4 ;  /* 0x000000010b0bd824 */ /* 0x000fe200078e0a04 */
[C---:B------:R-:W-:Y:S01]  /*0f40*/  ISETP.GT.U32.AND P5, PT, R4.reuse, R9, PT ;  /* 0x000000090400720c */ /* 0x040fe20003fa4070 */
[----:B------:R-:W-:Y:S01]  /*0f50*/  @!P4 IMAD.MOV R7, RZ, RZ, -R7 ;  /* 0x000000ffff07c224 */ /* 0x000fe200078e0a07 */
[----:B------:R-:W-:Y:S01]  /*0f60*/  ISETP.GT.U32.AND P4, PT, R4, R13, PT ;  /* 0x0000000d0400720c */ /* 0x000fe20003f84070 */
[----:B------:R-:W-:Y:S01]  /*0f70*/  IMAD.HI.U32 R12, R8, R17, RZ ;  /* 0x00000011080c7227 */ /* 0x000fe200078e00ff */
[----:B------:R-:W-:-:S02]  /*0f80*/  LOP3.LUT R16, R10, 0x10, RZ, 0xfc, !PT ;  /* 0x000000100a107812 */ /* 0x000fc400078efcff */
[----:B------:R-:W-:Y:S01]  /*0f90*/  IABS R77, R32 ;  /* 0x00000020004d7213 */ /* 0x000fe20000000000 */
[----:B------:R-:W-:Y:S01]  /*0fa0*/  IMAD.MOV R12, RZ, RZ, -R12 ;  /* 0x000000ffff0c7224 */ /* 0x000fe200078e0a0c */
[----:B------:R-:W-:Y:S01]  /*0fb0*/  IABS R23, R16 ;  /* 0x0000001000177213 */ /* 0x000fe20000000000 */
[----:B------:R-:W-:Y:S01]  /*0fc0*/  @!P2 IMAD.MOV R89, RZ, RZ, -R89 ;  /* 0x000000ffff59a224 */ /* 0x000fe200078e0a59 */
[C---:B------:R-:W-:Y:S01]  /*0fd0*/  ISETP.GT.U32.AND P2, PT, R4.reuse, R11, PT ;  /* 0x0000000b0400720c */ /* 0x040fe20003f44070 */
[----:B------:R-:W-:Y:S01]  /*0fe0*/  IMAD R15, R4, R12, R17 ;  /* 0x0000000c040f7224 */ /* 0x000fe200078e0211 */
[----:B------:R-:W-:Y:S01]  /*0ff0*/  LOP3.LUT R12, R10, 0xc, RZ, 0xfc, !PT ;  /* 0x0000000c0a0c7812 */ /* 0x000fe200078efcff */
[--C-:B------:R-:W-:Y:S01]  /*1000*/  @!P5 IMAD.IADD R9, R9, 0x1, -R4.reuse ;  /* 0x000000010909d824 */ /* 0x100fe200078e0a04 */
[----:B------:R-:W-:Y:S01]  /*1010*/  IABS R17, R6 ;  /* 0x0000000600117213 */ /* 0x000fe20000000000 */
[----:B------:R-:W-:Y:S01]  /*1020*/  @!P4 IMAD.IADD R13, R13, 0x1, -R4 ;  /* 0x000000010d0dc824 */ /* 0x000fe200078e0a04 */
[----:B------:R-:W-:Y:S01]  /*1030*/  ISETP.GT.U32.AND P4, PT, R4, R15, PT ;  /* 0x0000000f0400720c */ /* 0x000fe20003f84070 */
[----:B------:R-:W-:Y:S01]  /*1040*/  @!P0 IMAD.MOV R9, RZ, RZ, -R9 ;  /* 0x000000ffff098224 */ /* 0x000fe200078e0a09 */
[----:B------:R-:W-:Y:S01]  /*1050*/  ISETP.GE.AND P5, PT, R6, RZ, PT ;  /* 0x000000ff0600720c */ /* 0x000fe20003fa6270 */
[----:B------:R-:W-:Y:S01]  /*1060*/  IMAD.HI.U32 R6, R8, R17, RZ ;  /* 0x0000001108067227 */ /* 0x000fe200078e00ff */
[----:B------:R-:W-:-:S02]  /*1070*/  IABS R19, R12 ;  /* 0x0000000c00137213 */ /* 0x000fc40000000000 */
[----:B------:R-:W-:Y:S01]  /*1080*/  ISETP.GT.U32.AND P0, PT, R4, R13, PT ;  /* 0x0000000d0400720c */ /* 0x000fe20003f04070 */
[----:B------:R-:W-:Y:S01]  /*1090*/  @!P2 IMAD.IADD R11, R11, 0x1, -R4 ;  /* 0x000000010b0ba824 */ /* 0x000fe200078e0a04 */
[----:B------:R-:W-:Y:S01]  /*10a0*/  ISETP.GE.AND P2, PT, R12, RZ, PT ;  /* 0x000000ff0c00720c */ /* 0x000fe20003f46270 */
[----:B------:R-:W-:Y:S01]  /*10b0*/  IMAD.HI.U32 R12, R8, R19, RZ ;  /* 0x00000013080c7227 */ /* 0x000fe200078e00ff */
[C---:B------:R-:W-:Y:S02]  /*10c0*/  LOP3.LUT R34, R10.reuse, 0x36, RZ, 0xfc, !PT ;  /* 0x000000360a227812 */ /* 0x040fe400078efcff */
[C---:B------:R-:W-:Y:S01]  /*10d0*/  LOP3.LUT R36, R10.reuse, 0x38, RZ, 0xfc, !PT ;  /* 0x000000380a247812 */ /* 0x040fe200078efcff */
[----:B------:R-:W-:Y:S01]  /*10e0*/  IMAD.MOV R6, RZ, RZ, -R6 ;  /* 0x000000ffff067224 */ /* 0x000fe200078e0a06 */
[----:B------:R-:W-:Y:S01]  /*10f0*/  LOP3.LUT R38, R10, 0x3a, RZ, 0xfc, !PT ;  /* 0x0000003a0a267812 */ /* 0x000fe200078efcff */
[----:B------:R-:W-:Y:S01]  /*1100*/  IMAD.MOV R12, RZ, RZ, -R12 ;  /* 0x000000ffff0c7224 */ /* 0x000fe200078e0a0c */
[----:B------:R-:W-:Y:S01]  /*1110*/  IABS R81, R34 ;  /* 0x0000002200517213 */ /* 0x000fe20000000000 */
[----:B------:R-:W-:Y:S01]  /*1120*/  IMAD R17, R4, R6, R17 ;  /* 0x0000000604117224 */ /* 0x000fe200078e0211 */
[----:B------:R-:W-:Y:S01]  /*1130*/  IABS R83, R36 ;  /* 0x0000002400537213 */ /* 0x000fe20000000000 */
[----:B------:R-:W-:Y:S01]  /*1140*/  @!P4 IMAD.IADD R15, R15, 0x1, -R4 ;  /* 0x000000010f0fc824 */ /* 0x000fe200078e0a04 */
[----:B------:R-:W-:Y:S01]  /*1150*/  IABS R85, R38 ;  /* 0x0000002600557213 */ /* 0x000fe20000000000 */
[----:B------:R-:W-:Y:S01]  /*1160*/  @!P3 IMAD.IADD R5, R5, 0x1, -R14 ;  /* 0x000000010505b824 */ /* 0x000fe200078e0a0e */
[----:B------:R-:W-:Y:S01]  /*1170*/  ISETP.GE.AND P3, PT, R18, RZ, PT ;  /* 0x000000ff1200720c */ /* 0x000fe20003f66270 */
[C---:B------:R-:W-:Y:S01]  /*1180*/  IMAD R19, R4.reuse, R12, R19 ;  /* 0x0000000c04137224 */ /* 0x040fe200078e0213 */
[C---:B------:R-:W-:Y:S01]  /*1190*/  ISETP.GT.U32.AND P4, PT, R4.reuse, R15, PT ;  /* 0x0000000f0400720c */ /* 0x040fe20003f84070 */
[----:B------:R-:W-:Y:S01]  /*11a0*/  @!P0 IMAD.IADD R13, R13, 0x1, -R4 ;  /* 0x000000010d0d8824 */ /* 0x000fe200078e0a04 */
[----:B------:R-:W-:Y:S01]  /*11b0*/  ISETP.GT.U32.AND P0, PT, R4, R17, PT ;  /* 0x000000110400720c */ /* 0x000fe20003f04070 */
[----:B------:R-:W-:Y:S01]  /*11c0*/  IMAD.HI.U32 R12, R8, R23, RZ ;  /* 0x00000017080c7227 */ /* 0x000fe200078e00ff */
[----:B------:R-:W-:-:S02]  /*11d0*/  LOP3.LUT R14, R10, 0xe, RZ, 0xfc, !PT ;  /* 0x0000000e0a0e7812 */ /* 0x000fc400078efcff */
[----:B------:R-:W-:Y:S01]  /*11e0*/  LOP3.LUT R18, R10, 0x14, RZ, 0xfc, !PT ;  /* 0x000000140a127812 */ /* 0x000fe200078efcff */
[----:B------:R-:W-:Y:S01]  /*11f0*/  @!P1 IMAD.MOV R13, RZ, RZ, -R13 ;  /* 0x000000ffff0d9224 */ /* 0x000fe200078e0a0d */
[----:B------:R-:W-:Y:S01]  /*1200*/  ISETP.GT.U32.AND P1, PT, R4, R19, PT ;  /* 0x000000130400720c */ /* 0x000fe20003f24070 */
[----:B------:R-:W-:Y:S01]  /*1210*/  IMAD.MOV R12, RZ, RZ, -R12 ;  /* 0x000000ffff0c7224 */ /* 0x000fe200078e0a0c */
[----:B------:R-:W-:Y:S01]  /*1220*/  IABS R21, R14 ;  /* 0x0000000e00157213 */ /* 0x000fe20000000000 */
[----:B------:R-:W-:Y:S01]  /*1230*/  @!P3 IMAD.MOV R11, RZ, RZ, -R11 ;  /* 0x000000ffff0bb224 */ /* 0x000fe200078e0a0b */
[----:B------:R-:W-:Y:S01]  /*1240*/  ISETP.GE.AND P3, PT, R14, RZ, PT ;  /* 0x000000ff0e00720c */ /* 0x000fe20003f66270 */
[----:B------:R-:W-:Y:S01]  /*1250*/  IMAD R23, R4, R12, R23 ;  /* 0x0000000c04177224 */ /* 0x000fe200078e0217 */
[----:B------:R-:W-:Y:S01]  /*1260*/  LOP3.LUT R14, R10, 0x12, RZ, 0xfc, !PT ;  /* 0x000000120a0e7812 */ /* 0x000fe200078efcff */
[--C-:B------:R-:W-:Y:S01]  /*1270*/  @!P0 IMAD.IADD R17, R17, 0x1, -R4.reuse ;  /* 0x0000000111118824 */ /* 0x100fe200078e0a04 */
[----:B------:R-:W-:Y:S01]  /*1280*/  IABS R27, R18 ;  /* 0x00000012001b7213 */ /* 0x000fe20000000000 */
[----:B------:R-:W-:Y:S01]  /*1290*/  @!P4 IMAD.IADD R15, R15, 0x1, -R4 ;  /* 0x000000010f0fc824 */ /* 0x000fe200078e0a04 */
[----:B------:R-:W-:Y:S01]  /*12a0*/  IABS R25, R14 ;  /* 0x0000000e00197213 */ /* 0x000fe20000000000 */
[----:B------:R-:W-:Y:S01]  /*12b0*/  IMAD.HI.U32 R6, R8, R21, RZ ;  /* 0x0000001508067227 */ /* 0x000fe200078e00ff */
[----:B------:R-:W-:-:S03]  /*12c0*/  ISETP.GT.U32.AND P0, PT, R4, R17, PT ;  /* 0x000000110400720c */ /* 0x000fc60003f04070 */
[----:B------:R-:W-:Y:S02]  /*12d0*/  @!P1 IMAD.IADD R19, R19, 0x1, -R4 ;  /* 0x0000000113139824 */ /* 0x000fe400078e0a04 */
[----:B------:R-:W-:Y:S01]  /*12e0*/  @!P6 IMAD.MOV R15, RZ, RZ, -R15 ;  /* 0x000000ffff0fe224 */ /* 0x000fe200078e0a0f */
[C---:B------:R-:W-:Y:S01]  /*12f0*/  ISETP.GT.U32.AND P6, PT, R4.reuse, R23, PT ;  /* 0x000000170400720c */ /* 0x040fe20003fc4070 */
[----:B------:R-:W-:Y:S01]  /*1300*/  IMAD.MOV R6, RZ, RZ, -R6 ;  /* 0x000000ffff067224 */ /* 0x000fe200078e0a06 */
[----:B------:R-:W-:Y:S01]  /*1310*/  ISETP.GT.U32.AND P1, PT, R4, R19, PT ;  /* 0x000000130400720c */ /* 0x000fe20003f24070 */
[----:B------:R-:W-:-:S04]  /*1320*/  IMAD.HI.U32 R12, R8, R31, RZ ;  /* 0x0000001f080c7227 */ /* 0x000fc800078e00ff */
[----:B------:R-:W-:Y:S02]  /*1330*/  IMAD R21, R4, R6, R21 ;  /* 0x0000000604157224 */ /* 0x000fe400078e0215 */
[----:B------:R-:W-:-:S03]  /*1340*/  IMAD.HI.U32 R6, R8, R25, RZ ;  /* 0x0000001908067227 */ /* 0x000fc600078e00ff */
[----:B------:R-:W-:Y:S01]  /*1350*/  ISETP.GT.U32.AND P4, PT, R4, R21, PT ;  /* 0x000000150400720c */ /* 0x000fe20003f84070 */
[----:B------:R-:W-:Y:S02]  /*1360*/  IMAD.MOV R6, RZ, RZ, -R6 ;  /* 0x000000ffff067224 */ /* 0x000fe400078e0a06 */
[--C-:B------:R-:W-:Y:S01]  /*1370*/  @!P0 IMAD.IADD R17, R17, 0x1, -R4.reuse ;  /* 0x0000000111118824 */ /* 0x100fe200078e0a04 */
[----:B------:R-:W-:Y:S01]  /*1380*/  ISETP.GE.AND P0, PT, R16, RZ, PT ;  /* 0x000000ff1000720c */ /* 0x000fe20003f06270 */
[----:B------:R-:W-:Y:S02]  /*1390*/  IMAD R25, R4, R6, R25 ;  /* 0x0000000604197224 */ /* 0x000fe400078e0219 */
[--C-:B------:R-:W-:Y:S01]  /*13a0*/  @!P6 IMAD.IADD R23, R23, 0x1, -R4.reuse ;  /* 0x000000011717e824 */ /* 0x100fe200078e0a04 */
[----:B------:R-:W-:Y:S01]  /*13b0*/  ISETP.GE.AND P6, PT, R14, RZ, PT ;  /* 0x000000ff0e00720c */ /* 0x000fe20003fc6270 */
[----:B------:R-:W-:Y:S01]  /*13c0*/  @!P1 IMAD.IADD R19, R19, 0x1, -R4 ;  /* 0x0000000113139824 */ /* 0x000fe200078e0a04 */
[C---:B------:R-:W-:Y:S01]  /*13d0*/  ISETP.GT.U32.AND P1, PT, R4.reuse, R25, PT ;  /* 0x000000190400720c */ /* 0x040fe20003f24070 */
[----:B------:R-:W-:Y:S01]  /*13e0*/  @!P5 IMAD.MOV R17, RZ, RZ, -R17 ;  /* 0x000000ffff11d224 */ /* 0x000fe200078e0a11 */
[----:B------:R-:W-:Y:S01]  /*13f0*/  ISETP.GT.U32.AND P5, PT, R4, R23, PT ;  /* 0x000000170400720c */ /* 0x000fe20003fa4070 */
[----:B------:R-:W-:Y:S01]  /*1400*/  IMAD.HI.U32 R6, R8, R27, RZ ;  /* 0x0000001b08067227 */ /* 0x000fe200078e00ff */
[----:B------:R-:W-:-:S03]  /*1410*/  LOP3.LUT R14, R10, 0x1c, RZ, 0xfc, !PT ;  /* 0x0000001c0a0e7812 */ /* 0x000fc600078efcff */
[----:B------:R-:W-:Y:S01]  /*1420*/  IMAD.MOV R6, RZ, RZ, -R6 ;  /* 0x000000ffff067224 */ /* 0x000fe200078e0a06 */
[----:B------:R-:W-:Y:S01]  /*1430*/  IABS R37, R14 ;  /* 0x0000000e00257213 */ /* 0x000fe20000000000 */
[--C-:B------:R-:W-:Y:S02]  /*1440*/  @!P4 IMAD.IADD R21, R21, 0x1, -R4.reuse ;  /* 0x000000011515c824 */ /* 0x100fe400078e0a04 */
[----:B------:R-:W-:Y:S01]  /*1450*/  IMAD R27, R4, R6, R27 ;  /* 0x00000006041b7224 */ /* 0x000fe200078e021b */
[----:B------:R-:W-:Y:S01]  /*1460*/  LOP3.LUT R6, R10, 0x18, RZ, 0xfc, !PT ;  /* 0x000000180a067812 */ /* 0x000fe200078efcff */
[--C-:B------:R-:W-:Y:S01]  /*1470*/  @!P1 IMAD.IADD R25, R25, 0x1, -R4.reuse ;  /* 0x0000000119199824 */ /* 0x100fe200078e0a04 */
[C---:B------:R-:W-:Y:S01]  /*1480*/  ISETP.GT.U32.AND P4, PT, R4.reuse, R21, PT ;  /* 0x000000150400720c */ /* 0x040fe20003f84070 */
[----:B------:R-:W-:Y:S01]  /*1490*/  @!P5 IMAD.IADD R23, R23, 0x1, -R4 ;  /* 0x000000011717d824 */ /* 0x000fe200078e0a04 */
[C---:B------:R-:W-:Y:S01]  /*14a0*/  ISETP.GT.U32.AND P5, PT, R4.reuse, R27, PT ;  /* 0x0000001b0400720c */ /* 0x040fe20003fa4070 */
[----:B------:R-:W-:Y:S01]  /*14b0*/  IMAD.MOV R12, RZ, RZ, -R12 ;  /* 0x000000ffff0c7224 */ /* 0x000fe200078e0a0c */
[C---:B------:R-:W-:Y:S01]  /*14c0*/  ISETP.GT.U32.AND P1, PT, R4.reuse, R25, PT ;  /* 0x000000190400720c */ /* 0x040fe20003f24070 */
[----:B------:R-:W-:Y:S01]  /*14d0*/  @!P2 IMAD.MOV R19, RZ, RZ, -R19 ;  /* 0x000000ffff13a224 */ /* 0x000fe200078e0a13 */
[----:B------:R-:W-:Y:S01]  /*14e0*/  IABS R33, R6 ;  /* 0x0000000600217213 */ /* 0x000fe20000000000 */
[----:B------:R-:W-:Y:S01]  /*14f0*/  IMAD R31, R4, R12, R31 ;  /* 0x0000000c041f7224 */ /* 0x000fe200078e021f */
[----:B------:R-:W-:Y:S01]  /*1500*/  LOP3.LUT R12, R10, 0x1a, RZ, 0xfc, !PT ;  /* 0x0000001a0a0c7812 */ /* 0x000fe200078efcff */
[----:B------:R-:W-:Y:S01]  /*1510*/  @!P0 IMAD.MOV R23, RZ, RZ, -R23 ;  /* 0x000000ffff178224 */ /* 0x000fe200078e0a17 */
[----:B------:R-:W-:-:S02]  /*1520*/  ISETP.GE.AND P2, PT, R18, RZ, PT ;  /* 0x000000ff1200720c */ /* 0x000fc40003f46270 */
[----:B------:R-:W-:Y:S01]  /*1530*/  IABS R35, R12 ;  /* 0x0000000c00237213 */ /* 0x000fe20000000000 */
[--C-:B------:R-:W-:Y:S01]  /*1540*/  @!P4 IMAD.IADD R21, R21, 0x1, -R4.reuse ;  /* 0x000000011515c824 */ /* 0x100fe200078e0a04 */
[----:B------:R-:W-:Y:S01]  /*1550*/  LOP3.LUT R18, R10, 0x1e, RZ, 0xfc, !PT ;  /* 0x0000001e0a127812 */ /* 0x000fe200078efcff */
[--C-:B------:R-:W-:Y:S01]  /*1560*/  @!P5 IMAD.IADD R27, R27, 0x1, -R4.reuse ;  /* 0x000000011b1bd824 */ /* 0x100fe200078e0a04 */
[----:B------:R-:W-:Y:S01]  /*1570*/  ISETP.GE.AND P4, PT, R20, RZ, PT ;  /* 0x000000ff1400720c */ /* 0x000fe20003f86270 */
[----:B------:R-:W-:Y:S01]  /*1580*/  @!P3 IMAD.MOV R21, RZ, RZ, -R21 ;  /* 0x000000ffff15b224 */ /* 0x000fe200078e0a15 */
[----:B------:R-:W-:Y:S01]  /*1590*/  ISETP.GE.AND P3, PT, R6, RZ, PT ;  /* 0x000000ff0600720c */ /* 0x000fe20003f66270 */
[----:B------:R-:W-:Y:S01]  /*15a0*/  @!P1 IMAD.IADD R25, R25, 0x1, -R4 ;  /* 0x0000000119199824 */ /* 0x000fe200078e0a04 */
[----:B------:R-:W-:Y:S01]  /*15b0*/  ISETP.GT.U32.AND P5, PT, R4, R27, PT ;  /* 0x0000001b0400720c */ /* 0x000fe20003fa4070 */
[----:B------:R-:W-:Y:S01]  /*15c0*/  IMAD.HI.U32 R6, R8, R33, RZ ;  /* 0x0000002108067227 */ /* 0x000fe200078e00ff */
[----:B------:R-:W-:-:S02]  /*15d0*/  IABS R39, R18 ;  /* 0x0000001200277213 */ /* 0x000fc40000000000 */
[----:B------:R-:W-:Y:S01]  /*15e0*/  ISETP.GE.AND P1, PT, R14, RZ, PT ;  /* 0x000000ff0e00720c */ /* 0x000fe20003f26270 */
[----:B------:R-:W-:Y:S01]  /*15f0*/  @!P6 IMAD.MOV R25, RZ, RZ, -R25 ;  /* 0x000000ffff19e224 */ /* 0x000fe200078e0a19 */
[----:B------:R-:W-:Y:S01]  /*1600*/  ISETP.GT.U32.AND P6, PT, R4, R31, PT ;  /* 0x0000001f0400720c */ /* 0x000fe20003fc4070 */
[----:B------:R-:W-:Y:S01]  /*1610*/  IMAD.MOV R6, RZ, RZ, -R6 ;  /* 0x000000ffff067224 */ /* 0x000fe200078e0a06 */
[----:B------:R-:W-:Y:S01]  /*1620*/  LOP3.LUT R20, R10, 0x20, RZ, 0xfc, !PT ;  /* 0x000000200a147812 */ /* 0x000fe200078efcff */
[----:B------:R-:W-:Y:S01]  /*1630*/  IMAD.HI.U32 R14, R8, R39, RZ ;  /* 0x00000027080e7227 */ /* 0x000fe200078e00ff */
[----:B------:R-:W-:Y:S02]  /*1640*/  ISETP.GE.AND P0, PT, R12, RZ, PT ;  /* 0x000000ff0c00720c */ /* 0x000fe40003f06270 */
[----:B------:R-:W-:Y:S01]  /*1650*/  IABS R41, R20 ;  /* 0x0000001400297213 */ /* 0x000fe20000000000 */
[----:B------:R-:W-:Y:S02]  /*1660*/  IMAD R33, R4, R6, R33 ;  /* 0x0000000604217224 */ /* 0x000fe400078e0221 */
[----:B------:R-:W-:-:S02]  /*1670*/  @!P5 IMAD.IADD R27, R27, 0x1, -R4 ;  /* 0x000000011b1bd824 */ /* 0x000fc400078e0a04 */
[----:B------:R-:W-:Y:S01]  /*1680*/  IMAD.HI.U32 R6, R8, R35, RZ ;  /* 0x0000002308067227 */ /* 0x000fe200078e00ff */
[----:B------:R-:W-:-:S03]  /*1690*/  ISETP.GT.U32.AND P5, PT, R4, R33, PT ;  /* 0x000000210400720c */ /* 0x000fc60003fa4070 */
[----:B------:R-:W-:Y:S02]  /*16a0*/  @!P6 IMAD.IADD R31, R31, 0x1, -R4 ;  /* 0x000000011f1fe824 */ /* 0x000fe400078e0a04 */
[----:B------:R-:W-:Y:S02]  /*16b0*/  IMAD.MOV R6, RZ, RZ, -R6 ;  /* 0x000000ffff067224 */ /* 0x000fe400078e0a06 */
[----:B------:R-:W-:Y:S01]  /*16c0*/  IMAD.MOV.U32 R29, RZ, RZ, R27 ;  /* 0x000000ffff1d7224 */ /* 0x000fe200078e001b */
[C---:B------:R-:W-:Y:S01]  /*16d0*/  ISETP.GT.U32.AND P6, PT, R4.reuse, R31, PT ;  /* 0x0000001f0400720c */ /* 0x040fe20003fc4070 */
[----:B------:R-:W-:Y:S02]  /*16e0*/  IMAD R27, R4, R6, R35 ;  /* 0x00000006041b7224 */ /* 0x000fe400078e0223 */
[----:B------:R-:W-:Y:S02]  /*16f0*/  IMAD.MOV R14, RZ, RZ, -R14 ;  /* 0x000000ffff0e7224 */ /* 0x000fe400078e0a0e */
[----:B------:R-:W-:-:S02]  /*1700*/  @!P5 IMAD.IADD R33, R33, 0x1, -R4 ;  /* 0x000000012121d824 */ /* 0x000fc400078e0a04 */
[C---:B------:R-:W-:Y:S02]  /*1710*/  IMAD R39, R4.reuse, R14, R39 ;  /* 0x0000000e04277224 */ /* 0x040fe400078e0227 */
[----:B------:R-:W-:Y:S01]  /*1720*/  @!P2 IMAD.MOV R29, RZ, RZ, -R29 ;  /* 0x000000ffff1da224 */ /* 0x000fe200078e0a1d */
[----:B------:R-:W-:Y:S01]  /*1730*/  ISETP.GT.U32.AND P5, PT, R4, R33, PT ;  /* 0x000000210400720c */ /* 0x000fe20003fa4070 */
[----:B------:R-:W-:Y:S01]  /*1740*/  IMAD.HI.U32 R16, R8, R41, RZ ;  /* 0x0000002908107227 */ /* 0x000fe200078e00ff */
[----:B------:R-:W-:Y:S02]  /*1750*/  ISETP.GE.AND P2, PT, R18, RZ, PT ;  /* 0x000000ff1200720c */ /* 0x000fe40003f46270 */
[----:B------:R-:W-:Y:S01]  /*1760*/  LOP3.LUT R18, R10, 0x24, RZ, 0xfc, !PT ;  /* 0x000000240a127812 */ /* 0x000fe200078efcff */
[----:B------:R-:W-:Y:S01]  /*1770*/  @!P6 IMAD.IADD R31, R31, 0x1, -R4 ;  /* 0x000000011f1fe824 */ /* 0x000fe200078e0a04 */
[----:B------:R-:W-:Y:S01]  /*1780*/  ISETP.GT.U32.AND P6, PT, R4, R27, PT ;  /* 0x0000001b0400720c */ /* 0x000fe20003fc4070 */
[----:B------:R-:W-:Y:S01]  /*1790*/  IMAD.HI.U32 R12, R8, R37, RZ ;  /* 0x00000025080c7227 */ /* 0x000fe200078e00ff */
[----:B------:R-:W-:-:S03]  /*17a0*/  IABS R45, R18 ;  /* 0x00000012002d7213 */ /* 0x000fc60000000000 */
[----:B------:R-:W-:Y:S02]  /*17b0*/  IMAD.MOV R16, RZ, RZ, -R16 ;  /* 0x000000ffff107224 */ /* 0x000fe400078e0a10 */
[----:B------:R-:W-:Y:S01]  /*17c0*/  @!P5 IMAD.IADD R33, R33, 0x1, -R4 ;  /* 0x000000012121d824 */ /* 0x000fe200078e0a04 */
[C---:B------:R-:W-:Y:S01]  /*17d0*/  ISETP.GT.U32.AND P5, PT, R4.reuse, R39, PT ;  /* 0x000000270400720c */ /* 0x040fe20003fa4070 */
[----:B------:R-:W-:Y:S02]  /*17e0*/  IMAD.MOV R12, RZ, RZ, -R12 ;  /* 0x000000ffff0c7224 */ /* 0x000fe400078e0a0c */
[----:B------:R-:W-:Y:S01]  /*17f0*/  IMAD R41, R4, R16, R41 ;  /* 0x0000001004297224 */ /* 0x000fe200078e0229 */
[----:B------:R-:W-:Y:S01]  /*1800*/  LOP3.LUT R16, R10, 0x22, RZ, 0xfc, !PT ;  /* 0x000000220a107812 */ /* 0x000fe200078efcff */
[----:B------:R-:W-:Y:S02]  /*1810*/  @!P6 IMAD.IADD R27, R27, 0x1, -R4 ;  /* 0x000000011b1be824 */ /* 0x000fe400078e0a04 */
[----:B------:R-:W-:Y:S01]  /*1820*/  IMAD R37, R4, R12, R37 ;  /* 0x0000000c04257224 */ /* 0x000fe200078e0225 */
[----:B------:R-:W-:Y:S01]  /*1830*/  IABS R43, R16 ;  /* 0x00000010002b7213 */ /* 0x000fe20000000000 */
[----:B------:R-:W-:Y:S01]  /*1840*/  IMAD.HI.U32 R12, R8, R45, RZ ;  /* 0x0000002d080c7227 */ /* 0x000fe200078e00ff */
[----:B------:R-:W-:-:S03]  /*1850*/  ISETP.GT.U32.AND P6, PT, R4, R27, PT ;  /* 0x0000001b0400720c */ /* 0x000fc60003fc4070 */
[----:B------:R-:W-:Y:S02]  /*1860*/  @!P5 IMAD.IADD R39, R39, 0x1, -R4 ;  /* 0x000000012727d824 */ /* 0x000fe400078e0a04 */
[----:B------:R-:W-:Y:S02]  /*1870*/  IMAD.MOV R12, RZ, RZ, -R12 ;  /* 0x000000ffff0c7224 */ /* 0x000fe400078e0a0c */
[----:B------:R-:W-:Y:S01]  /*1880*/  @!P4 IMAD.MOV R31, RZ, RZ, -R31 ;  /* 0x000000ffff1fc224 */ /* 0x000fe200078e0a1f */
[C---:B------:R-:W-:Y:S01]  /*1890*/  ISETP.GT.U32.AND P5, PT, R4.reuse, R39, PT ;  /* 0x000000270400720c */ /* 0x040fe20003fa4070 */
[C---:B------:R-:W-:Y:S01]  /*18a0*/  IMAD R45, R4.reuse, R12, R45 ;  /* 0x0000000c042d7224 */ /* 0x040fe200078e022d */
[----:B------:R-:W-:Y:S01]  /*18b0*/  ISETP.GT.U32.AND P4, PT, R4, R37, PT ;  /* 0x000000250400720c */ /* 0x000fe20003f84070 */
[----:B------:R-:W-:-:S04]  /*18c0*/  IMAD.HI.U32 R6, R8, R43, RZ ;  /* 0x0000002b08067227 */ /* 0x000fc800078e00ff */
[----:B------:R-:W-:Y:S01]  /*18d0*/  @!P6 IMAD.IADD R27, R27, 0x1, -R4 ;  /* 0x000000011b1be824 */ /* 0x000fe200078e0a04 */
[----:B------:R-:W-:Y:S01]  /*18e0*/  ISETP.GT.U32.AND P6, PT, R4, R41, PT ;  /* 0x000000290400720c */ /* 0x000fe20003fc4070 */
[----:B------:R-:W-:Y:S02]  /*18f0*/  IMAD.MOV R6, RZ, RZ, -R6 ;  /* 0x000000ffff067224 */ /* 0x000fe400078e0a06 */
[----:B------:R-:W-:-:S04]  /*1900*/  IMAD.HI.U32 R14, R8, R51, RZ ;  /* 0x00000033080e7227 */ /* 0x000fc800078e00ff */
[----:B------:R-:W-:Y:S01]  /*1910*/  @!P5 IMAD.IADD R39, R39, 0x1, -R4 ;  /* 0x000000012727d824 */ /* 0x000fe200078e0a04 */
[C---:B------:R-:W-:Y:S01]  /*1920*/  ISETP.GT.U32.AND P5, PT, R4.reuse, R45, PT ;  /* 0x0000002d0400720c */ /* 0x040fe20003fa4070 */
[----:B------:R-:W-:Y:S02]  /*1930*/  IMAD R43, R4, R6, R43 ;  /* 0x00000006042b7224 */ /* 0x000fe400078e022b */
[----:B------:R-:W-:-:S04]  /*1940*/  IMAD.HI.U32 R6, R8, R47, RZ ;  /* 0x0000002f08067227 */ /* 0x000fc800078e00ff */
[--C-:B------:R-:W-:Y:S02]  /*1950*/  @!P6 IMAD.IADD R41, R41, 0x1, -R4.reuse ;  /* 0x000000012929e824 */ /* 0x100fe400078e0a04 */
[----:B------:R-:W-:Y:S02]  /*1960*/  @!P4 IMAD.IADD R37, R37, 0x1, -R4 ;  /* 0x000000012525c824 */ /* 0x000fe400078e0a04 */
[----:B------:R-:W-:Y:S01]  /*1970*/  IMAD.MOV R6, RZ, RZ, -R6 ;  /* 0x000000ffff067224 */ /* 0x000fe200078e0a06 */
[C---:B------:R-:W-:Y:S01]  /*1980*/  ISETP.GT.U32.AND P6, PT, R4.reuse, R41, PT ;  /* 0x000000290400720c */ /* 0x040fe20003fc4070 */
[----:B------:R-:W-:Y:S01]  /*1990*/  @!P5 IMAD.IADD R45, R45, 0x1, -R4 ;  /* 0x000000012d2dd824 */ /* 0x000fe200078e0a04 */
[C---:B------:R-:W-:Y:S01]  /*19a0*/  ISETP.GT.U32.AND P4, PT, R4.reuse, R37, PT ;  /* 0x000000250400720c */ /* 0x040fe20003f84070 */
[C---:B------:R-:W-:Y:S02]  /*19b0*/  IMAD R47, R4.reuse, R6, R47 ;  /* 0x00000006042f7224 */ /* 0x040fe400078e022f */
[----:B------:R-:W-:Y:S01]  /*19c0*/  @!P3 IMAD.MOV R33, RZ, RZ, -R33 ;  /* 0x000000ffff21b224 */ /* 0x000fe200078e0a21 */
[----:B------:R-:W-:Y:S01]  /*19d0*/  ISETP.GT.U32.AND P5, PT, R4, R45, PT ;  /* 0x0000002d0400720c */ /* 0x000fe20003fa4070 */
[----:B------:R-:W-:Y:S01]  /*19e0*/  IMAD.MOV R14, RZ, RZ, -R14 ;  /* 0x000000ffff0e7224 */ /* 0x000fe200078e0a0e */
[----:B------:R-:W-:Y:S01]  /*19f0*/  ISETP.GE.AND P3, PT, R20, RZ, PT ;  /* 0x000000ff1400720c */ /* 0x000fe20003f66270 */
[----:B------:R-:W-:Y:S01]  /*1a00*/  IMAD.HI.U32 R12, R8, R49, RZ ;  /* 0x00000031080c7227 */ /* 0x000fe200078e00ff */
[----:B------:R-:W-:-:S03]  /*1a10*/  LOP3.LUT R20, R10, 0x2c, RZ, 0xfc, !PT ;  /* 0x0000002c0a147812 */ /* 0x000fc600078efcff */
[--C-:B------:R-:W-:Y:S01]  /*1a20*/  @!P6 IMAD.IADD R41, R41, 0x1, -R4.reuse ;  /* 0x000000012929e824 */ /* 0x100fe200078e0a04 */
[C---:B------:R-:W-:Y:S01]  /*1a30*/  ISETP.GT.U32.AND P6, PT, R4.reuse, R47, PT ;  /* 0x0000002f0400720c */ /* 0x040fe20003fc4070 */
[C---:B------:R-:W-:Y:S01]  /*1a40*/  IMAD R51, R4.reuse, R14, R51 ;  /* 0x0000000e04337224 */ /* 0x040fe200078e0233 */
[----:B------:R-:W-:Y:S01]  /*1a50*/  IABS R53, R20 ;  /* 0x0000001400357213 */ /* 0x000fe20000000000 */
[--C-:B------:R-:W-:Y:S01]  /*1a60*/  @!P4 IMAD.IADD R37, R37, 0x1, -R4.reuse ;  /* 0x000000012525c824 */ /* 0x100fe200078e0a04 */
[C---:B------:R-:W-:Y:S01]  /*1a70*/  ISETP.GT.U32.AND P4, PT, R4.reuse, R43, PT ;  /* 0x0000002b0400720c */ /* 0x040fe20003f84070 */
[----:B------:R-:W-:Y:S01]  /*1a80*/  @!P5 IMAD.IADD R45, R45, 0x1, -R4 ;  /* 0x000000012d2dd824 */ /* 0x000fe200078e0a04 */
[----:B------:R-:W-:Y:S01]  /*1a90*/  ISETP.GT.U32.AND P5, PT, R4, R51, PT ;  /* 0x000000330400720c */ /* 0x000fe20003fa4070 */
[----:B------:R-:W-:-:S04]  /*1aa0*/  IMAD.HI.U32 R6, R8, R53, RZ ;  /* 0x0000003508067227 */ /* 0x000fc800078e00ff */
[----:B------:R-:W-:Y:S02]  /*1ab0*/  IMAD.MOV R12, RZ, RZ, -R12 ;  /* 0x000000ffff0c7224 */ /* 0x000fe400078e0a0c */
[----:B------:R-:W-:Y:S01]  /*1ac0*/  @!P6 IMAD.IADD R47, R47, 0x1, -R4 ;  /* 0x000000012f2fe824 */ /* 0x000fe200078e0a04 */
[----:B------:R-:W-:Y:S01]  /*1ad0*/  ISETP.GE.AND P6, PT, R16, RZ, PT ;  /* 0x000000ff1000720c */ /* 0x000fe20003fc6270 */
[----:B------:R-:W-:Y:S02]  /*1ae0*/  IMAD.MOV R16, RZ, RZ, -R6 ;  /* 0x000000ffff107224 */ /* 0x000fe400078e0a06 */
[--C-:B------:R-:W-:Y:S02]  /*1af0*/  @!P4 IMAD.IADD R43, R43, 0x1, -R4.reuse ;  /* 0x000000012b2bc824 */ /* 0x100fe400078e0a04 */
[----:B------:R-:W-:Y:S01]  /*1b00*/  IMAD R53, R4, R16, R53 ;  /* 0x0000001004357224 */ /* 0x000fe200078e0235 */
[----:B------:R-:W-:Y:S01]  /*1b10*/  LOP3.LUT R16, R10, 0x3c, RZ, 0xfc, !PT ;  /* 0x0000003c0a107812 */ /* 0x000fe200078efcff */
[----:B------:R-:W-:Y:S01]  /*1b20*/  @!P5 IMAD.IADD R51, R51, 0x1, -R4 ;  /* 0x000000013333d824 */ /* 0x000fe200078e0a04 */
[C---:B------:R-:W-:Y:S01]  /*1b30*/  ISETP.GT.U32.AND P4, PT, R4.reuse, R43, PT ;  /* 0x0000002b0400720c */ /* 0x040fe20003f84070 */
[C---:B------:R-:W-:Y:S01]  /*1b40*/  IMAD R49, R4.reuse, R12, R49 ;  /* 0x0000000c04317224 */ /* 0x040fe200078e0231 */
[----:B------:R-:W-:Y:S01]  /*1b50*/  ISETP.GT.U32.AND P5, PT, R4, R53, PT ;  /* 0x000000350400720c */ /* 0x000fe20003fa4070 */
[----:B------:R-:W-:Y:S01]  /*1b60*/  IMAD.HI.U32 R12, R8, R71, RZ ;  /* 0x00000047080c7227 */ /* 0x000fe200078e00ff */
[----:B------:R-:W-:-:S03]  /*1b70*/  IABS R87, R16 ;  /* 0x0000001000577213 */ /* 0x000fc60000000000 */
[----:B------:R-:W-:Y:S02]  /*1b80*/  IMAD.MOV R12, RZ, RZ, -R12 ;  /* 0x000000ffff0c7224 */ /* 0x000fe400078e0a0c */
[----:B------:R-:W-:-:S04]  /*1b90*/  IMAD.HI.U32 R14, R8, R75, RZ ;  /* 0x0000004b080e7227 */ /* 0x000fc800078e00ff */
[C---:B------:R-:W-:Y:S02]  /*1ba0*/  IMAD R71, R4.reuse, R12, R71 ;  /* 0x0000000c04477224 */ /* 0x040fe400078e0247 */
[--C-:B------:R-:W-:Y:S02]  /*1bb0*/  @!P5 IMAD.IADD R53, R53, 0x1, -R4.reuse ;  /* 0x000000013535d824 */ /* 0x100fe400078e0a04 */
[----:B------:R-:W-:Y:S01]  /*1bc0*/  @!P4 IMAD.IADD R43, R43, 0x1, -R4 ;  /* 0x000000012b2bc824 */ /* 0x000fe200078e0a04 */
[C---:B------:R-:W-:Y:S01]  /*1bd0*/  ISETP.GT.U32.AND P5, PT, R4.reuse, R71, PT ;  /* 0x000000470400720c */ /* 0x040fe20003fa4070 */
[----:B------:R-:W-:Y:S01]  /*1be0*/  IMAD.MOV R14, RZ, RZ, -R14 ;  /* 0x000000ffff0e7224 */ /* 0x000fe200078e0a0e */
[----:B------:R-:W-:Y:S01]  /*1bf0*/  ISETP.GT.U32.AND P4, PT, R4, R49, PT ;  /* 0x000000310400720c */ /* 0x000fe20003f84070 */
[----:B------:R-:W-:-:S04]  /*1c00*/  IMAD.HI.U32 R6, R8, R77, RZ ;  /* 0x0000004d08067227 */ /* 0x000fc800078e00ff */
[----:B------:R-:W-:Y:S02]  /*1c10*/  IMAD R75, R4, R14, R75 ;  /* 0x0000000e044b7224 */ /* 0x000fe400078e024b */
[----:B------:R-:W-:Y:S02]  /*1c20*/  IMAD.MOV R6, RZ, RZ, -R6 ;  /* 0x000000ffff067224 */ /* 0x000fe400078e0a06 */
[----:B------:R-:W-:-:S04]  /*1c30*/  IMAD.HI.U32 R12, R8, R83, RZ ;  /* 0x00000053080c7227 */ /* 0x000fc800078e00ff */
[--C-:B------:R-:W-:Y:S01]  /*1c40*/  @!P5 IMAD.IADD R71, R71, 0x1, -R4.reuse ;  /* 0x000000014747d824 */ /* 0x100fe200078e0a04 */
[----:B------:R-:W-:Y:S01]  /*1c50*/  ISETP.GT.U32.AND P5, PT, R4, R75, PT ;  /* 0x0000004b0400720c */ /* 0x000fe20003fa4070 */
[----:B------:R-:W-:Y:S01]  /*1c60*/  @!P4 IMAD.IADD R49, R49, 0x1, -R4 ;  /* 0x000000013131c824 */ /* 0x000fe200078e0a04 */
[----:B------:R-:W-:Y:S01]  /*1c70*/  ISETP.GE.AND P4, PT, R18, RZ, PT ;  /* 0x000000ff1200720c */ /* 0x000fe20003f86270 */
[----:B------:R-:W-:Y:S01]  /*1c80*/  IMAD R77, R4, R6, R77 ;  /* 0x00000006044d7224 */ /* 0x000fe200078e024d */
[----:B------:R-:W-:Y:S01]  /*1c90*/  LOP3.LUT R18, R10, 0x34, RZ, 0xfc, !PT ;  /* 0x000000340a127812 */ /* 0x000fe200078efcff */
[----:B------:R-:W-:-:S03]  /*1ca0*/  IMAD.HI.U32 R10, R8, R81, RZ ;  /* 0x00000051080a7227 */ /* 0x000fc600078e00ff */
[----:B------:R-:W-:Y:S01]  /*1cb0*/  IABS R79, R18 ;  /* 0x00000012004f7213 */ /* 0x000fe20000000000 */
[----:B------:R-:W-:-:S04]  /*1cc0*/  IMAD.HI.U32 R14, R8, R85, RZ ;  /* 0x00000055080e7227 */ /* 0x000fc800078e00ff */
[----:B------:R-:W-:Y:S01]  /*1cd0*/  @!P5 IMAD.IADD R75, R75, 0x1, -R4 ;  /* 0x000000014b4bd824 */ /* 0x000fe200078e0a04 */
[----:B------:R-:W-:Y:S01]  /*1ce0*/  ISETP.GT.U32.AND P5, PT, R4, R71, PT ;  /* 0x000000470400720c */ /* 0x000fe20003fa4070 */
[----:B------:R-:W-:-:S04]  /*1cf0*/  IMAD.HI.U32 R6, R8, R79, RZ ;  /* 0x0000004f08067227 */ /* 0x000fc800078e00ff */
[----:B------:R-:W-:Y:S01]  /*1d00*/  @!P2 IMAD.MOV R39, RZ, RZ, -R39 ;  /* 0x000000ffff27a224 */ /* 0x000fe200078e0a27 */
[----:B------:R-:W-:Y:S01]  /*1d10*/  ISETP.GT.U32.AND P2, PT, R4, R51, PT ;  /* 0x000000330400720c */ /* 0x000fe20003f44070 */
[----:B------:R-:W-:-:S04]  /*1d20*/  IMAD.HI.U32 R8, R8, R87, RZ ;  /* 0x0000005708087227 */ /* 0x000fc800078e00ff */
[----:B------:R-:W-:Y:S02]  /*1d30*/  IMAD.MOV.U32 R35, RZ, RZ, R27 ;  /* 0x000000ffff237224 */ /* 0x000fe400078e001b */
[----:B------:R-:W-:Y:S02]  /*1d40*/  IMAD.MOV R8, RZ, RZ, -R8 ;  /* 0x000000ffff087224 */ /* 0x000fe400078e0a08 */
[----:B------:R-:W-:Y:S01]  /*1d50*/  @!P0 IMAD.MOV R35, RZ, RZ, -R35 ;  /* 0x000000ffff238224 */ /* 0x000fe200078e0a23 */
[C---:B------:R-:W-:Y:S01]  /*1d60*/  ISETP.GT.U32.AND P0, PT, R4.reuse, R47, PT ;  /* 0x0000002f0400720c */ /* 0x040fe20003f04070 */
[----:B------:R-:W-:Y:S02]  /*1d70*/  IMAD.MOV.U32 R61, RZ, RZ, R45 ;  /* 0x000000ffff3d7224 */ /* 0x000fe400078e002d */
[----:B------:R-:W-:Y:S02]  /*1d80*/  IMAD.MOV R12, RZ, RZ, -R12 ;  /* 0x000000ffff0c7224 */ /* 0x000fe400078e0a0c */
[----:B------:R-:W-:-:S02]  /*1d90*/  IMAD R87, R4, R8, R87 ;  /* 0x0000000804577224 */ /* 0x000fc400078e0257 */
[----:B------:R-:W-:Y:S01]  /*1da0*/  @!P4 IMAD.MOV R61, RZ, RZ, -R61 ;  /* 0x000000ffff3dc224 */ /* 0x000fe200078e0a3d */
[C---:B------:R-:W-:Y:S01]  /*1db0*/  ISETP.GT.U32.AND P4, PT, R4.reuse, R77, PT ;  /* 0x0000004d0400720c */ /* 0x040fe20003f84070 */
[C---:B------:R-:W-:Y:S02]  /*1dc0*/  IMAD R83, R4.reuse, R12, R83 ;  /* 0x0000000c04537224 */ /* 0x040fe400078e0253 */
[----:B------:R-:W-:Y:S02]  /*1dd0*/  IMAD.MOV R6, RZ, RZ, -R6 ;  /* 0x000000ffff067224 */ /* 0x000fe400078e0a06 */
[--C-:B------:R-:W-:Y:S01]  /*1de0*/  @!P5 IMAD.IADD R71, R71, 0x1, -R4.reuse ;  /* 0x000000014747d824 */ /* 0x100fe200078e0a04 */
[C---:B------:R-:W-:Y:S01]  /*1df0*/  ISETP.GT.U32.AND P5, PT, R4.reuse, R87, PT ;  /* 0x000000570400720c */ /* 0x040fe20003fa4070 */
[----:B------:R-:W-:Y:S01]  /*1e00*/  @!P2 IMAD.IADD R51, R51, 0x1, -R4 ;  /* 0x000000013333a824 */ /* 0x000fe200078e0a04 */
[C---:B------:R-:W-:Y:S01]  /*1e10*/  ISETP.GT.U32.AND P2, PT, R4.reuse, R83, PT ;  /* 0x000000530400720c */ /* 0x040fe20003f44070 */
[----:B------:R-:W-:-:S02]  /*1e20*/  IMAD R79, R4, R6, R79 ;  /* 0x00000006044f7224 */ /* 0x000fc400078e024f */
[----:B------:R-:W-:Y:S01]  /*1e30*/  @!P1 IMAD.MOV R37, RZ, RZ, -R37 ;  /* 0x000000ffff259224 */ /* 0x000fe200078e0a25 */
[C---:B------:R-:W-:Y:S01]  /*1e40*/  ISETP.GT.U32.AND P1, PT, R4.reuse, R49, PT ;  /* 0x000000310400720c */ /* 0x040fe20003f24070 */
[--C-:B------:R-:W-:Y:S01]  /*1e50*/  @!P0 IMAD.IADD R47, R47, 0x1, -R4.reuse ;  /* 0x000000012f2f8824 */ /* 0x100fe200078e0a04 */
[----:B------:R-:W-:Y:S01]  /*1e60*/  ISETP.GT.U32.AND P0, PT, R4, R79, PT ;  /* 0x0000004f0400720c */ /* 0x000fe20003f04070 */
[----:B------:R-:W-:Y:S01]  /*1e70*/  IMAD.MOV.U32 R57, RZ, RZ, R41 ;  /* 0x000000ffff397224 */ /* 0x000fe200078e0029 */
[----:B------:R-:W2:Y:S01]  /*1e80*/  LDS R6, [UR11] ;  /* 0x0000000bff067984 */ /* 0x000ea20008000800 */
[--C-:B------:R-:W-:Y:S01]  /*1e90*/  @!P4 IMAD.IADD R77, R77, 0x1, -R4.reuse ;  /* 0x000000014d4dc824 */ /* 0x100fe200078e0a04 */
[----:B------:R-:W-:Y:S01]  /*1ea0*/  ISETP.GE.AND P4, PT, R24, RZ, PT ;  /* 0x000000ff1800720c */ /* 0x000fe20003f86270 */
[----:B------:R-:W-:Y:S01]  /*1eb0*/  @!P3 IMAD.MOV R57, RZ, RZ, -R57 ;  /* 0x000000ffff39b224 */ /* 0x000fe200078e0a39 */
[C---:B------:R-:W-:Y:S01]  /*1ec0*/  ISETP.GT.U32.AND P3, PT, R4.reuse, R53, PT ;  /* 0x000000350400720c */ /* 0x040fe20003f64070 */
[--C-:B------:R-:W-:Y:S01]  /*1ed0*/  @!P5 IMAD.IADD R87, R87, 0x1, -R4.reuse ;  /* 0x000000015757d824 */ /* 0x100fe200078e0a04 */
[----:B------:R-:W-:Y:S01]  /*1ee0*/  ISETP.GT.U32.AND P5, PT, R4, R77, PT ;  /* 0x0000004d0400720c */ /* 0x000fe20003fa4070 */
[----:B------:R-:W-:Y:S01]  /*1ef0*/  @!P2 IMAD.IADD R83, R83, 0x1, -R4 ;  /* 0x000000015353a824 */ /* 0x000fe200078e0a04 */
[----:B------:R-:W-:Y:S01]  /*1f00*/  ISETP.GE.AND P2, PT, R28, RZ, PT ;  /* 0x000000ff1c00720c */ /* 0x000fe20003f46270 */
[----:B------:R-:W-:-:S02]  /*1f10*/  IMAD.MOV R10, RZ, RZ, -R10 ;  /* 0x000000ffff0a7224 */ /* 0x000fc400078e0a0a */
[----:B------:R-:W-:Y:S02]  /*1f20*/  @!P1 IMAD.IADD R49, R49, 0x1, -R4 ;  /* 0x0000000131319824 */ /* 0x000fe400078e0a04 */
[----:B------:R-:W-:Y:S02]  /*1f30*/  IMAD.MOV R14, RZ, RZ, -R14 ;  /* 0x000000ffff0e7224 */ /* 0x000fe400078e0a0e */
[----:B------:R-:W-:Y:S02]  /*1f40*/  IMAD R81, R4, R10, R81 ;  /* 0x0000000a04517224 */ /* 0x000fe400078e0251 */
[----:B------:R-:W-:Y:S01]  /*1f50*/  @!P0 IMAD.IADD R79, R79, 0x1, -R4 ;  /* 0x000000014f4f8824 */ /* 0x000fe200078e0a04 */
[----:B------:R-:W-:Y:S01]  /*1f60*/  ISETP.GE.AND P0, PT, R26, RZ, PT ;  /* 0x000000ff1a00720c */ /* 0x000fe20003f06270 */
[----:B------:R-:W-:Y:S01]  /*1f70*/  IMAD.MOV.U32 R65, RZ, RZ, R49 ;  /* 0x000000ffff417224 */ /* 0x000fe200078e0031 */
[C---:B------:R-:W-:Y:S01]  /*1f80*/  ISETP.GT.U32.AND P1, PT, R4.reuse, R81, PT ;  /* 0x000000510400720c */ /* 0x040fe20003f24070 */
[----:B------:R-:W-:-:S02]  /*1f90*/  IMAD R85, R4, R14, R85 ;  /* 0x0000000e04557224 */ /* 0x000fc400078e0255 */
[----:B------:R-:W-:Y:S02]  /*1fa0*/  IMAD.MOV.U32 R59, RZ, RZ, R43 ;  /* 0x000000ffff3b7224 */ /* 0x000fe400078e002b */
[----:B------:R-:W-:Y:S01]  /*1fb0*/  @!P4 IMAD.MOV R65, RZ, RZ, -R65 ;  /* 0x000000ffff41c224 */ /* 0x000fe200078e0a41 */
[C---:B------:R-:W-:Y:S01]  /*1fc0*/  ISETP.GT.U32.AND P4, PT, R4.reuse, R79, PT ;  /* 0x0000004f0400720c */ /* 0x040fe20003f84070 */
[----:B------:R-:W-:Y:S02]  /*1fd0*/  IMAD.MOV.U32 R73, RZ, RZ, R71 ;  /* 0x000000ffff497224 */ /* 0x000fe400078e0047 */
[----:B------:R-:W-:Y:S01]  /*1fe0*/  @!P6 IMAD.MOV R59, RZ, RZ, -R59 ;  /* 0x000000ffff3be224 */ /* 0x000fe200078e0a3b */
[C---:B------:R-:W-:Y:S01]  /*1ff0*/  ISETP.GT.U32.AND P6, PT, R4.reuse, R75, PT ;  /* 0x0000004b0400720c */ /* 0x040fe20003fc4070 */
[--C-:B------:R-:W-:Y:S01]  /*2000*/  @!P3 IMAD.IADD R53, R53, 0x1, -R4.reuse ;  /* 0x000000013535b824 */ /* 0x100fe200078e0a04 */
[----:B------:R-:W-:Y:S01]  /*2010*/  ISETP.GT.U32.AND P3, PT, R4, R85, PT ;  /* 0x000000550400720c */ /* 0x000fe20003f64070 */
[--C-:B------:R-:W-:Y:S01]  /*2020*/  @!P5 IMAD.IADD R77, R77, 0x1, -R4.reuse ;  /* 0x000000014d4dd824 */ /* 0x100fe200078e0a04 */
[----:B------:R-:W-:Y:S01]  /*2030*/  ISETP.GE.AND P5, PT, R18, RZ, PT ;  /* 0x000000ff1200720c */ /* 0x000fe20003fa6270 */
[----:B------:R-:W-:Y:S01]  /*2040*/  @!P2 IMAD.MOV R73, RZ, RZ, -R73 ;  /* 0x000000ffff49a224 */ /* 0x000fe200078e0a49 */
[----:B------:R-:W-:Y:S01]  /*2050*/  ISETP.GT.U32.AND P2, PT, R4, R87, PT ;  /* 0x000000570400720c */ /* 0x000fe20003f44070 */
[--C-:B------:R-:W-:Y:S01]  /*2060*/  @!P1 IMAD.IADD R81, R81, 0x1, -R4.reuse ;  /* 0x0000000151519824 */ /* 0x100fe200078e0a04 */
[----:B------:R-:W-:Y:S01]  /*2070*/  ISETP.GE.AND P1, PT, R20, RZ, PT ;  /* 0x000000ff1400720c */ /* 0x000fe20003f26270 */
[----:B------:R-:W-:Y:S01]  /*2080*/  IMAD.MOV.U32 R67, RZ, RZ, R51 ;  /* 0x000000ffff437224 */ /* 0x000fe200078e0033 */
[----:B------:R-:W3:Y:S01]  /*2090*/  LDC.64 R70, c[0x0][0x3a8] ;  /* 0x0000ea00ff467b82 */ /* 0x000ee20000000a00 */
[--C-:B------:R-:W-:Y:S01]  /*20a0*/  @!P4 IMAD.IADD R79, R79, 0x1, -R4.reuse ;  /* 0x000000014f4fc824 */ /* 0x100fe200078e0a04 */
[----:B------:R-:W-:Y:S01]  /*20b0*/  ISETP.GE.AND P4, PT, R34, RZ, PT ;  /* 0x000000ff2200720c */ /* 0x000fe20003f86270 */
[--C-:B------:R-:W-:Y:S01]  /*20c0*/  @!P6 IMAD.IADD R75, R75, 0x1, -R4.reuse ;  /* 0x000000014b4be824 */ /* 0x100fe200078e0a04 */
[----:B------:R-:W-:Y:S01]  /*20d0*/  ISETP.GE.AND P6, PT, R22, RZ, PT ;  /* 0x000000ff1600720c */ /* 0x000fe20003fc6270 */
[--C-:B------:R-:W-:Y:S01]  /*20e0*/  @!P3 IMAD.IADD R85, R85, 0x1, -R4.reuse ;  /* 0x000000015555b824 */ /* 0x100fe200078e0a04 */
[----:B------:R-:W-:Y:S01]  /*20f0*/  ISETP.GE.AND P3, PT, R30, RZ, PT ;  /* 0x000000ff1e00720c */ /* 0x000fe20003f66270 */
[----:B------:R-:W-:Y:S01]  /*2100*/  @!P0 IMAD.MOV R67, RZ, RZ, -R67 ;  /* 0x000000ffff438224 */ /* 0x000fe200078e0a43 */
[----:B------:R-:W-:Y:S01]  /*2110*/  ISETP.GT.U32.AND P0, PT, R4, R81, PT ;  /* 0x000000510400720c */ /* 0x000fe20003f04070 */
[----:B------:R-:W-:Y:S01]  /*2120*/  @!P5 IMAD.MOV R79, RZ, RZ, -R79 ;  /* 0x000000ffff4fd224 */ /* 0x000fe200078e0a4f */
[----:B------:R-:W-:Y:S01]  /*2130*/  ISETP.GE.AND P5, PT, R40, RZ, PT ;  /* 0x000000ff2800720c */ /* 0x000fe20003fa6270 */
[----:B------:R-:W-:Y:S01]  /*2140*/  @!P2 IMAD.IADD R87, R87, 0x1, -R4 ;  /* 0x000000015757a824 */ /* 0x000fe200078e0a04 */
[----:B------:R-:W-:Y:S01]  /*2150*/  ISETP.NE.AND P2, PT, R54, RZ, PT ;  /* 0x000000ff3600720c */ /* 0x000fe20003f45270 */
[----:B------:R-:W-:Y:S01]  /*2160*/  IMAD.MOV.U32 R69, RZ, RZ, R53 ;  /* 0x000000ffff457224 */ /* 0x000fe200078e0035 */
[----:B--2---:R-:W-:Y:S01]  /*2170*/  R2UR UR10, R6 ;  /* 0x00000000060a72ca */ /* 0x004fe200000e0000 */
[----:B------:R-:W-:-:S02]  /*2180*/  IMAD.MOV.U32 R63, RZ, RZ, R47 ;  /* 0x000000ffff3f7224 */ /* 0x000fc400078e002f */
[----:B------:R-:W-:Y:S01]  /*2190*/  @!P1 IMAD.MOV R69, RZ, RZ, -R69 ;  /* 0x000000ffff459224 */ /* 0x000fe200078e0a45 */
[C---:B------:R-:W-:Y:S01]  /*21a0*/  ISETP.GT.U32.AND P1, PT, R4.reuse, R83, PT ;  /* 0x000000530400720c */ /* 0x040fe20003f24070 */
[----:B------:R-:W-:Y:S01]  /*21b0*/  @!P6 IMAD.MOV R63, RZ, RZ, -R63 ;  /* 0x000000ffff3fe224 */ /* 0x000fe200078e0a3f */
[----:B------:R-:W-:Y:S01]  /*21c0*/  ISETP.GT.U32.AND P6, PT, R4, R85, PT ;  /* 0x000000550400720c */ /* 0x000fe20003fc4070 */
[----:B------:R-:W-:Y:S01]  /*21d0*/  @!P3 IMAD.MOV R75, RZ, RZ, -R75 ;  /* 0x000000ffff4bb224 */ /* 0x000fe200078e0a4b */
[----:B------:R-:W-:Y:S01]  /*21e0*/  ISETP.GE.AND P3, PT, R32, RZ, PT ;  /* 0x000000ff2000720c */ /* 0x000fe20003f66270 */
[----:B------:R-:W-:Y:S01]  /*21f0*/  @!P0 IMAD.IADD R81, R81, 0x1, -R4 ;  /* 0x0000000151518824 */ /* 0x000fe200078e0a04 */
[----:B------:R-:W-:Y:S01]  /*2200*/  ISETP.GE.AND P0, PT, R36, RZ, PT ;  /* 0x000000ff2400720c */ /* 0x000fe20003f06270 */
[----:B------:R-:W-:Y:S01]  /*2210*/  @!P5 IMAD.MOV R5, RZ, RZ, -R5 ;  /* 0x000000ffff05d224 */ /* 0x000fe200078e0a05 */
[----:B------:R-:W-:Y:S01]  /*2220*/  @!P2 LOP3.LUT R5, RZ, R54, RZ, 0x33, !PT ;  /* 0x00000036ff05a212 */ /* 0x000fe200078e33ff */
[----:B---3--:R-:W-:-:S02]  /*2230*/  IMAD.SHL.U32 R156, R70, 0x4, RZ ;  /* 0x00000004469c7824 */ /* 0x008fc400078e00ff */
[----:B------:R-:W-:Y:S02]  /*2240*/  IMAD.SHL.U32 R158, R70, 0x2, RZ ;  /* 0x00000002469e7824 */ /* 0x000fe400078e00ff */
[----:B-1----:R-:W-:Y:S01]  /*2250*/  IMAD R250, R5, UR4, RZ ;  /* 0x0000000405fa7c24 */ /* 0x002fe2000f8e02ff */
[----:B------:R-:W-:Y:S01]  /*2260*/  STL [R1+0x18c], R156 ;  /* 0x00018c9c01007387 */ /* 0x000fe20000100800 */
[--C-:B------:R-:W-:Y:S01]  /*2270*/  @!P1 IMAD.IADD R83, R83, 0x1, -R4.reuse ;  /* 0x0000000153539824 */ /* 0x100fe200078e0a04 */
[----:B------:R-:W-:Y:S01]  /*2280*/  ISETP.GE.AND P1, PT, R38, RZ, PT ;  /* 0x000000ff2600720c */ /* 0x000fe20003f26270 */
[----:B------:R-:W-:Y:S01]  /*2290*/  IMAD.SHL.U32 R58, R250, 0x4, RZ ;  /* 0x00000004fa3a7824 */ /* 0x000fe200078e00ff */
[----:B------:R-:W-:Y:S01]  /*22a0*/  STL [R1+0x1cc], R158 ;  /* 0x0001cc9e01007387 */ /* 0x000fe20000100800 */
[----:B------:R-:W-:Y:S01]  /*22b0*/  @!P6 IMAD.IADD R85, R85, 0x1, -R4 ;  /* 0x000000015555e824 */ /* 0x000fe200078e0a04 */
[----:B------:R-:W-:Y:S01]  /*22c0*/  ISETP.GE.AND P6, PT, R16, RZ, PT ;  /* 0x000000ff1000720c */ /* 0x000fe20003fc6270 */
[----:B------:R-:W-:Y:S01]  /*22d0*/  @!P3 IMAD.MOV R77, RZ, RZ, -R77 ;  /* 0x000000ffff4db224 */ /* 0x000fe200078e0a4d */
[----:B------:R-:W-:Y:S01]  /*22e0*/  ISETP.NE.AND P3, PT, R55, RZ, PT ;  /* 0x000000ff3700720c */ /* 0x000fe20003f65270 */
[----:B------:R-:W-:Y:S01]  /*22f0*/  @!P0 IMAD.MOV R83, RZ, RZ, -R83 ;  /* 0x000000ffff538224 */ /* 0x000fe200078e0a53 */
[----:B-----5:R-:W-:Y:S01]  /*2300*/  IADD3 R74, P0, PT, R58, UR12, RZ ;  /* 0x0000000c3a4a7c10 */ /* 0x020fe2000ff1e0ff */
[----:B------:R-:W-:Y:S01]  /*2310*/  IMAD R16, R70, 0xc, RZ ;  /* 0x0000000c46107824 */ /* 0x000fe200078e02ff */
[----:B------:R-:W-:Y:S01]  /*2320*/  SEL R38, R252, R75, !P3 ;  /* 0x0000004bfc267207 */ /* 0x000fe20005800000 */
[----:B------:R-:W-:Y:S01]  /*2330*/  IMAD R157, R70, 0x3, RZ ;  /* 0x00000003469d7824 */ /* 0x000fe200078e02ff */
[----:B------:R-:W-:Y:S01]  /*2340*/  LEA.HI.X.SX32 R75, R250, UR13, 0x2, P0 ;  /* 0x0000000dfa4b7c11 */ /* 0x000fe200080f16ff */
[----:B------:R-:W-:Y:S01]  /*2350*/  IMAD R84, R70, 0x18, RZ ;  /* 0x0000001846547824 */ /* 0x000fe200078e02ff */
[-C--:B------:R-:W-:Y:S01]  /*2360*/  IADD3 R226, P0, PT, R16, R74.reuse, RZ ;  /* 0x0000004a10e27210 */ /* 0x080fe20007f1e0ff */
[C---:B------:R-:W-:Y:S01]  /*2370*/  IMAD R155, R70.reuse, 0x5, RZ ;  /* 0x00000005469b7824 */ /* 0x040fe200078e02ff */
[----:B------:R-:W-:Y:S01]  /*2380*/  STL [R1+0x1c8], R157 ;  /* 0x0001c89d01007387 */ /* 0x000fe20000100800 */
[C---:B------:R-:W-:Y:S01]  /*2390*/  IMAD R154, R70.reuse, 0x6, RZ ;  /* 0x00000006469a7824 */ /* 0x040fe200078e02ff */
[-C--:B------:R-:W-:Y:S01]  /*23a0*/  LEA.HI.X.SX32 R227, R157, R75.reuse, 0x2, P0 ;  /* 0x0000004b9de37211 */ /* 0x080fe200000f16ff */
[----:B------:R-:W-:Y:S01]  /*23b0*/  IMAD R76, R70, 0x14, RZ ;  /* 0x00000014464c7824 */ /* 0x000fe200078e02ff */
[-C--:B------:R-:W-:Y:S01]  /*23c0*/  IADD3 R232, P0, PT, R84, R74.reuse, RZ ;  /* 0x0000004a54e87210 */ /* 0x080fe20007f1e0ff */
[C---:B------:R-:W-:Y:S01]  /*23d0*/  IMAD R153, R70.reuse, 0x7, RZ ;  /* 0x0000000746997824 */ /* 0x040fe200078e02ff */
[----:B------:R1:W-:Y:S01]  /*23e0*/  STL [R1+0x174], R16 ;  /* 0x0001741001007387 */ /* 0x0003e20000100800 */
[----:B------:R-:W-:Y:S01]  /*23f0*/  IMAD R108, R70, 0x24, RZ ;  /* 0x00000024466c7824 */ /* 0x000fe200078e02ff */
[----:B------:R-:W-:Y:S01]  /*2400*/  LEA.HI.X.SX32 R233, R154, R75, 0x2, P0 ;  /* 0x0000004b9ae97211 */ /* 0x000fe200000f16ff */
[----:B------:R-:W-:Y:S01]  /*2410*/  @!P4 IMAD.MOV R81, RZ, RZ, -R81 ;  /* 0x000000ffff51c224 */ /* 0x000fe200078e0a51 */
[----:B------:R-:W-:Y:S01]  /*2420*/  STL [R1+0x1c4], R155 ;  /* 0x0001c49b01007387 */ /* 0x000fe20000100800 */
[----:B------:R-:W-:Y:S01]  /*2430*/  @!P1 IMAD.MOV R85, RZ, RZ, -R85 ;  /* 0x000000ffff559224 */ /* 0x000fe200078e0a55 */
[----:B------:R-:W-:Y:S01]  /*2440*/  SEL R45, R252, R25, !P3 ;  /* 0x00000019fc2d7207 */ /* 0x000fe20005800000 */
[----:B------:R-:W-:Y:S01]  /*2450*/  @!P6 IMAD.MOV R87, RZ, RZ, -R87 ;  /* 0x000000ffff57e224 */ /* 0x000fe200078e0a57 */
[----:B------:R-:W-:Y:S01]  /*2460*/  STL [R1+0x1c0], R154 ;  /* 0x0001c09a01007387 */ /* 0x000fe20000100800 */
[----:B------:R-:W-:Y:S01]  /*2470*/  IMAD.SHL.U32 R152, R70, 0x8, RZ ;  /* 0x0000000846987824 */ /* 0x000fe200078e00ff */
[-C--:B------:R-:W-:Y:S01]  /*2480*/  IADD3 R238, P0, PT, R108, R74.reuse, RZ ;  /* 0x0000004a6cee7210 */ /* 0x080fe20007f1e0ff */
[C---:B------:R-:W-:Y:S01]  /*2490*/  IMAD R92, R70.reuse, 0x1c, RZ ;  /* 0x0000001c465c7824 */ /* 0x040fe200078e02ff */
[----:B------:R-:W-:Y:S01]  /*24a0*/  STL [R1+0x154], R76 ;  /* 0x0001544c01007387 */ /* 0x000fe20000100800 */
[----:B------:R-:W-:Y:S01]  /*24b0*/  IMAD R151, R70, 0x9, RZ ;  /* 0x0000000946977824 */ /* 0x000fe200078e02ff */
[----:B------:R-:W-:Y:S01]  /*24c0*/  SEL R46, R252, R23, !P3 ;  /* 0x00000017fc2e7207 */ /* 0x000fe20005800000 */
[----:B------:R-:W-:Y:S01]  /*24d0*/  IMAD R132, R70, 0x30, RZ ;  /* 0x0000003046847824 */ /* 0x000fe200078e02ff */
[----:B------:R-:W-:Y:S01]  /*24e0*/  STL [R1+0x1bc], R153 ;  /* 0x0001bc9901007387 */ /* 0x000fe20000100800 */
[----:B------:R-:W-:Y:S01]  /*24f0*/  SEL R44, R252, R29, !P3 ;  /* 0x0000001dfc2c7207 */ /* 0x000fe20005800000 */
[----:B------:R-:W-:Y:S01]  /*2500*/  IMAD R20, R70, 0xa, RZ ;  /* 0x0000000a46147824 */ /* 0x000fe200078e02ff */
[C---:B------:R-:W-:Y:S01]  /*2510*/  SEL R26, R252.reuse, R31, !P3 ;  /* 0x0000001ffc1a7207 */ /* 0x040fe20005800000 */
        /* <DEDUP_REMOVED lines=41> */
[C---:B------:R-:W-:Y:S01]  /*27b0*/  SEL R33, R252.reuse, R77, !P3 ;  /* 0x0000004dfc217207 */ /* 0x040fe20005800000 */
[----:B------:R-:W-:Y:S01]  /*27c0*/  VIADD R4, R251, 0xffffffff ;  /* 0xfffffffffb047836 */ /* 0x000fe20000000000 */
[C---:B------:R-:W-:Y:S01]  /*27d0*/  SEL R29, R252.reuse, R79, !P3 ;  /* 0x0000004ffc1d7207 */ /* 0x040fe20005800000 */
[----:B------:R-:W-:Y:S01]  /*27e0*/  STL [R1+0x1a4], R12 ;  /* 0x0001a40c01007387 */ /* 0x000fe20000100800 */
[----:B------:R-:W-:Y:S01]  /*27f0*/  SEL R22, R252, R81, !P3 ;  /* 0x00000051fc167207 */ /* 0x000fe20005800000 */
[----:B------:R-:W-:Y:S01]  /*2800*/  IMAD.SHL.U32 R8, R70, 0x10, RZ ;  /* 0x0000001046087824 */ /* 0x000fe200078e00ff */
[C---:B------:R-:W-:Y:S01]  /*2810*/  SEL R37, R252.reuse, R83, !P3 ;  /* 0x00000053fc257207 */ /* 0x040fe20005800000 */
[----:B------:R-:W-:Y:S01]  /*2820*/  STL [R1+0xe4], R140 ;  /* 0x0000e48c01007387 */ /* 0x000fe20000100800 */
[----:B------:R-:W-:Y:S01]  /*2830*/  SEL R32, R252, R85, !P3 ;  /* 0x00000055fc207207 */ /* 0x000fe20005800000 */
[----:B------:R-:W-:Y:S01]  /*2840*/  IMAD R95, R70, 0x12, RZ ;  /* 0x00000012465f7824 */ /* 0x000fe200078e02ff */
[C---:B------:R-:W-:Y:S01]  /*2850*/  SEL R28, R252.reuse, R87, !P3 ;  /* 0x00000057fc1c7207 */ /* 0x040fe20005800000 */
[----:B------:R2:W-:Y:S01]  /*2860*/  STL [R1+0x1a0], R10 ;  /* 0x0001a00a01007387 */ /* 0x0005e20000100800 */
[----:B------:R-:W-:Y:S01]  /*2870*/  SEL R252, R252, R89, !P3 ;  /* 0x00000059fcfc7207 */ /* 0x000fe20005800000 */
[----:B------:R-:W-:Y:S01]  /*2880*/  IMAD R150, R70, 0x11, RZ ;  /* 0x0000001146967824 */ /* 0x000fe200078e02ff */
[-C--:B------:R-:W-:Y:S01]  /*2890*/  IADD3 R222, P3, PT, R156, R74.reuse, RZ ;  /* 0x0000004a9cde7210 */ /* 0x080fe20007f7e0ff */
[----:B------:R-:W-:Y:S01]  /*28a0*/  STL [R1+0xe0], R148 ;  /* 0x0000e09401007387 */ /* 0x000fe20000100800 */
[-C--:B------:R-:W-:Y:S01]  /*28b0*/  LEA.HI.X.SX32 R239, R151, R75.reuse, 0x2, P0 ;  /* 0x0000004b97ef7211 */ /* 0x080fe200000f16ff */
[----:B------:R-:W-:Y:S01]  /*28c0*/  IMAD R72, R70, 0x13, RZ ;  /* 0x0000001346487824 */ /* 0x000fe200078e02ff */
[-C--:B------:R-:W-:Y:S01]  /*28d0*/  IADD3 R244, P0, PT, R132, R74.reuse, RZ ;  /* 0x0000004a84f47210 */ /* 0x080fe20007f1e0ff */
[----:B------:R-:W-:Y:S01]  /*28e0*/  STL [R1+0x19c], R8 ;  /* 0x00019c0801007387 */ /* 0x000fe20000100800 */
[CC--:B------:R-:W-:Y:S01]  /*28f0*/  LEA R224, P6, R70.reuse, R74.reuse, 0x3 ;  /* 0x0000004a46e07211 */ /* 0x0c0fe200078c18ff */
[C---:B------:R-:W-:Y:S01]  /*2900*/  IMAD R78, R70.reuse, 0x15, RZ ;  /* 0x00000015464e7824 */ /* 0x040fe200078e02ff */
[CC--:B------:R-:W-:Y:S01]  /*2910*/  LEA.HI.X.SX32 R223, R70.reuse, R75.reuse, 0x2, P3 ;  /* 0x0000004b46df7211 */ /* 0x0c0fe200018f16ff */
[----:B------:R-:W-:Y:S01]  /*2920*/  STL [R1+0xdc], R60 ;  /* 0x0000dc3c01007387 */ /* 0x000fe20000100800 */
[CC--:B------:R-:W-:Y:S01]  /*2930*/  LEA R228, P3, R70.reuse, R74.reuse, 0x4 ;  /* 0x0000004a46e47211 */ /* 0x0c0fe200078620ff */
[----:B------:R-:W-:Y:S01]  /*2940*/  IMAD R79, R70, 0x60, RZ ;  /* 0x00000060464f7824 */ /* 0x000fe200078e02ff */
[-C--:B------:R-:W-:Y:S01]  /*2950*/  LEA.HI.X.SX32 R245, R16, R75.reuse, 0x2, P0 ;  /* 0x0000004b10f57211 */ /* 0x080fe200000f16ff */
[----:B------:R-:W-:Y:S01]  /*2960*/  STL [R1+0x198], R150 ;  /* 0x0001989601007387 */ /* 0x000fe20000100800 */
[-C--:B------:R-:W-:Y:S01]  /*2970*/  LEA.HI.X.SX32 R225, R158, R75.reuse, 0x2, P6 ;  /* 0x0000004b9ee17211 */ /* 0x080fe200030f16ff */
[----:B------:R-:W-:Y:S01]  /*2980*/  VIADD R7, R251, 0xfffffffd ;  /* 0xfffffffdfb077836 */ /* 0x000fe20000000000 */
[-C--:B-1----:R-:W-:Y:S01]  /*2990*/  IADD3 R16, P0, PT, R60, R74.reuse, RZ ;  /* 0x0000004a3c107210 */ /* 0x082fe20007f1e0ff */
[----:B------:R-:W-:Y:S01]  /*29a0*/  STL [R1+0x194], R95 ;  /* 0x0001945f01007387 */ /* 0x000fe20000100800 */
[-C--:B------:R-:W-:Y:S01]  /*29b0*/  IADD3 R230, P6, PT, R76, R74.reuse, RZ ;  /* 0x0000004a4ce67210 */ /* 0x080fe20007fde0ff */
[----:B------:R-:W-:Y:S01]  /*29c0*/  IMAD R80, R70, 0x16, RZ ;  /* 0x0000001646507824 */ /* 0x000fe200078e02ff */
[-C--:B------:R-:W-:Y:S01]  /*29d0*/  LEA.HI.X.SX32 R229, R156, R75.reuse, 0x2, P3 ;  /* 0x0000004b9ce57211 */ /* 0x080fe200018f16ff */
[----:B------:R-:W-:Y:S01]  /*29e0*/  STL [R1+0x190], R72 ;  /* 0x0001904801007387 */ /* 0x000fe20000100800 */
[----:B------:R-:W-:Y:S01]  /*29f0*/  LOP3.LUT R55, R3, 0x3f, RZ, 0xc0, !PT ;  /* 0x0000003f03377812 */ /* 0x000fe200078ec0ff */
[----:B------:R-:W-:Y:S01]  /*2a00*/  IMAD R3, R70, 0x54, RZ ;  /* 0x0000005446037824 */ /* 0x000fe200078e02ff */
[-C--:B------:R-:W-:Y:S01]  /*2a10*/  IADD3 R234, P3, PT, R92, R74.reuse, RZ ;  /* 0x0000004a5cea7210 */ /* 0x080fe20007f7e0ff */
[----:B------:R1:W-:Y:S01]  /*2a20*/  STL [R1+0x188], R78 ;  /* 0x0001884e01007387 */ /* 0x0003e20000100800 */
[-C--:B------:R-:W-:Y:S01]  /*2a30*/  LEA.HI.X.SX32 R17, R10, R75.reuse, 0x2, P0 ;  /* 0x0000004b0a117211 */ /* 0x080fe200000f16ff */
[C---:B------:R-:W-:Y:S01]  /*2a40*/  IMAD R85, R70.reuse, 0x6c, RZ ;  /* 0x0000006c46557824 */ /* 0x040fe200078e02ff */
[-C--:B------:R-:W-:Y:S01]  /*2a50*/  LEA.HI.X.SX32 R231, R155, R75.reuse, 0x2, P6 ;  /* 0x0000004b9be77211 */ /* 0x080fe200030f16ff */
[C---:B------:R-:W-:Y:S01]  /*2a60*/  IMAD R13, R70.reuse, 0x44, RZ ;  /* 0x00000044460d7824 */ /* 0x040fe200078e02ff */
[-C--:B--2---:R-:W-:Y:S01]  /*2a70*/  IADD3 R10, P0, PT, R11, R74.reuse, RZ ;  /* 0x0000004a0b0a7210 */ /* 0x084fe20007f1e0ff */
[C---:B------:R-:W-:Y:S01]  /*2a80*/  IMAD R82, R70.reuse, 0x17, RZ ;  /* 0x0000001746527824 */ /* 0x040fe200078e02ff */
[CC--:B------:R-:W-:Y:S01]  /*2a90*/  LEA R236, P6, R70.reuse, R74.reuse, 0x5 ;  /* 0x0000004a46ec7211 */ /* 0x0c0fe200078c28ff */
[C---:B------:R-:W-:Y:S01]  /*2aa0*/  IMAD R86, R70.reuse, 0x19, RZ ;  /* 0x0000001946567824 */ /* 0x040fe200078e02ff */
[-C--:B------:R-:W-:Y:S01]  /*2ab0*/  LEA.HI.X.SX32 R235, R153, R75.reuse, 0x2, P3 ;  /* 0x0000004b99eb7211 */ /* 0x080fe200018f16ff */
[----:B------:R-:W-:Y:S01]  /*2ac0*/  IMAD R88, R70, 0x1a, RZ ;  /* 0x0000001a46587824 */ /* 0x000fe200078e02ff */
[----:B------:R-:W-:Y:S01]  /*2ad0*/  ISETP.GE.U32.AND P4, PT, R4, 0x7fffffc0, PT ;  /* 0x7fffffc00400780c */ /* 0x000fe20003f86070 */
[----:B------:R-:W-:Y:S01]  /*2ae0*/  IMAD R9, R70, 0x4c, RZ ;  /* 0x0000004c46097824 */ /* 0x000fe200078e02ff */
[-C--:B------:R-:W-:Y:S01]  /*2af0*/  IADD3 R240, P3, PT, R116, R74.reuse, RZ ;  /* 0x0000004a74f07210 */ /* 0x080fe20007f7e0ff */
[----:B------:R-:W-:Y:S01]  /*2b00*/  IMAD R90, R70, 0x1b, RZ ;  /* 0x0000001b465a7824 */ /* 0x000fe200078e02ff */
[-C--:B------:R-:W-:Y:S01]  /*2b10*/  LEA.HI.X.SX32 R11, R95, R75.reuse, 0x2, P0 ;  /* 0x0000004b5f0b7211 */ /* 0x080fe200000f16ff */
[----:B------:R-:W-:Y:S01]  /*2b20*/  VIADD R6, R251, 0xfffffffe ;  /* 0xfffffffefb067836 */ /* 0x000fe20000000000 */
[-C--:B------:R-:W-:Y:S01]  /*2b30*/  LEA.HI.X.SX32 R237, R152, R75.reuse, 0x2, P6 ;  /* 0x0000004b98ed7211 */ /* 0x080fe200030f16ff */
[----:B------:R-:W-:Y:S01]  /*2b40*/  STL [R1+0x184], R80 ;  /* 0x0001845001007387 */ /* 0x000fe20000100800 */
[-C--:B------:R-:W-:Y:S01]  /*2b50*/  IADD3 R4, P0, PT, R3, R74.reuse, RZ ;  /* 0x0000004a03047210 */ /* 0x080fe20007f1e0ff */
[----:B------:R-:W-:Y:S01]  /*2b60*/  IMAD R91, R70, 0x78, RZ ;  /* 0x00000078465b7824 */ /* 0x000fe200078e02ff */
[-C--:B------:R-:W-:Y:S01]  /*2b70*/  IADD3 R242, P6, PT, R124, R74.reuse, RZ ;  /* 0x0000004a7cf27210 */ /* 0x080fe20007fde0ff */
[----:B------:R-:W-:Y:S01]  /*2b80*/  STL [R1+0x180], R82 ;  /* 0x0001805201007387 */ /* 0x000fe20000100800 */
[-C--:B------:R-:W-:Y:S01]  /*2b90*/  LEA.HI.X.SX32 R241, R20, R75.reuse, 0x2, P3 ;  /* 0x0000004b14f17211 */ /* 0x080fe200018f16ff */
[----:B------:R-:W-:Y:S01]  /*2ba0*/  IMAD R94, R70, 0x1d, RZ ;  /* 0x0000001d465e7824 */ /* 0x000fe200078e02ff */
[-C--:B------:R-:W-:Y:S01]  /*2bb0*/  IADD3 R20, P3, PT, R140, R74.reuse, RZ ;  /* 0x0000004a8c147210 */ /* 0x080fe20007f7e0ff */
[----:B------:R-:W-:Y:S01]  /*2bc0*/  STL [R1+0x17c], R86 ;  /* 0x00017c5601007387 */ /* 0x000fe20000100800 */
[-C--:B------:R-:W-:Y:S01]  /*2bd0*/  LEA.HI.X.SX32 R5, R78, R75.reuse, 0x2, P0 ;  /* 0x0000004b4e057211 */ /* 0x080fe200000f16ff */
[----:B------:R-:W-:Y:S01]  /*2be0*/  IMAD R73, R70, 0x58, RZ ;  /* 0x0000005846497824 */ /* 0x000fe200078e02ff */
[-C--:B------:R-:W-:Y:S01]  /*2bf0*/  LEA.HI.X.SX32 R243, R18, R75.reuse, 0x2, P6 ;  /* 0x0000004b12f37211 */ /* 0x080fe200030f16ff */
[----:B------:R-:W-:Y:S01]  /*2c00*/  STL [R1+0x178], R88 ;  /* 0x0001785801007387 */ /* 0x000fe20000100800 */
[-C--:B-1----:R-:W-:Y:S01]  /*2c10*/  IADD3 R78, P0, PT, R79, R74.reuse, RZ ;  /* 0x0000004a4f4e7210 */ /* 0x082fe20007f1e0ff */
[----:B------:R-:W-:Y:S01]  /*2c20*/  IMAD R96, R70, 0x1e, RZ ;  /* 0x0000001e46607824 */ /* 0x000fe200078e02ff */
[-C--:B------:R-:W-:Y:S01]  /*2c30*/  IADD3 R18, P6, PT, R148, R74.reuse, RZ ;  /* 0x0000004a94127210 */ /* 0x080fe20007fde0ff */
[----:B------:R1:W-:Y:S01]  /*2c40*/  STL [R1+0x170], R90 ;  /* 0x0001705a01007387 */ /* 0x0003e20000100800 */
[-C--:B------:R-:W-:Y:S01]  /*2c50*/  LEA.HI.X.SX32 R21, R14, R75.reuse, 0x2, P3 ;  /* 0x0000004b0e157211 */ /* 0x080fe200018f16ff */
[C---:B------:R-:W-:Y:S01]  /*2c60*/  IMAD R97, R70.reuse, 0x84, RZ ;  /* 0x0000008446617824 */ /* 0x040fe200078e02ff */
[CC--:B------:R-:W-:Y:S01]  /*2c70*/  LEA R14, P3, R70.reuse, R74.reuse, 0x6 ;  /* 0x0000004a460e7211 */ /* 0x0c0fe200078630ff */
[----:B------:R-:W-:Y:S01]  /*2c80*/  IMAD R77, R70, 0x5c, RZ ;  /* 0x0000005c464d7824 */ /* 0x000fe200078e02ff */
[-C--:B------:R-:W-:Y:S01]  /*2c90*/  LEA.HI.X.SX32 R79, R84, R75.reuse, 0x2, P0 ;  /* 0x0000004b544f7211 */ /* 0x080fe200000f16ff */
[C---:B------:R-:W-:Y:S01]  /*2ca0*/  IMAD R98, R70.reuse, 0x1f, RZ ;  /* 0x0000001f46627824 */ /* 0x040fe200078e02ff */
[----:B------:R-:W-:Y:S01]  /*2cb0*/  ISETP.GE.U32.AND P2, PT, R7, 0x7fffffbe, PT ;  /* 0x7fffffbe0700780c */ /* 0x000fe20003f46070 */
[----:B------:R-:W-:Y:S01]  /*2cc0*/  IMAD R7, R70, 0x50, RZ ;  /* 0x0000005046077824 */ /* 0x000fe200078e02ff */
[-C--:B------:R-:W-:Y:S01]  /*2cd0*/  LEA.HI.X.SX32 R19, R12, R75.reuse, 0x2, P6 ;  /* 0x0000004b0c137211 */ /* 0x080fe200030f16ff */
[----:B------:R-:W-:Y:S01]  /*2ce0*/  STL [R1+0x16c], R94 ;  /* 0x00016c5e01007387 */ /* 0x000fe20000100800 */
[-C--:B------:R-:W-:Y:S01]  /*2cf0*/  IADD3 R84, P0, PT, R85, R74.reuse, RZ ;  /* 0x0000004a55547210 */ /* 0x080fe20007f1e0ff */
[C---:B------:R-:W-:Y:S01]  /*2d00*/  IMAD.SHL.U32 R100, R70.reuse, 0x20, RZ ;  /* 0x0000002046647824 */ /* 0x040fe200078e00ff */
[-C--:B------:R-:W-:Y:S01]  /*2d10*/  IADD3 R12, P6, PT, R13, R74.reuse, RZ ;  /* 0x0000004a0d0c7210 */ /* 0x080fe20007fde0ff */
[----:B------:R-:W-:Y:S01]  /*2d20*/  IMAD R81, R70, 0x64, RZ ;  /* 0x0000006446517824 */ /* 0x000fe200078e02ff */
[-C--:B------:R-:W-:Y:S01]  /*2d30*/  LEA.HI.X.SX32 R15, R8, R75.reuse, 0x2, P3 ;  /* 0x0000004b080f7211 */ /* 0x080fe200018f16ff */
[----:B------:R2:W-:Y:S01]  /*2d40*/  STL [R1+0x168], R96 ;  /* 0x0001686001007387 */ /* 0x0005e20000100800 */
[-C--:B------:R-:W-:Y:S01]  /*2d50*/  IADD3 R8, P3, PT, R9, R74.reuse, RZ ;  /* 0x0000004a09087210 */ /* 0x080fe20007f7e0ff */
[----:B------:R-:W-:Y:S01]  /*2d60*/  IMAD R102, R70, 0x21, RZ ;  /* 0x0000002146667824 */ /* 0x000fe200078e02ff */
[-C--:B------:R-:W-:Y:S01]  /*2d70*/  LEA.HI.X.SX32 R85, R90, R75.reuse, 0x2, P0 ;  /* 0x0000004b5a557211 */ /* 0x080fe200000f16ff */
[----:B------:R-:W-:Y:S01]  /*2d80*/  IMAD R103, R70, 0x90, RZ ;  /* 0x0000009046677824 */ /* 0x000fe200078e02ff */
[----:B------:R-:W-:Y:S01]  /*2d90*/  ISETP.GE.U32.AND P5, PT, R6, 0x7fffffbf, PT ;  /* 0x7fffffbf0600780c */ /* 0x000fe20003fa6070 */
[----:B------:R-:W-:Y:S01]  /*2da0*/  IMAD R83, R70, 0x68, RZ ;  /* 0x0000006846537824 */ /* 0x000fe200078e02ff */
[-C--:B------:R-:W-:Y:S01]  /*2db0*/  LEA.HI.X.SX32 R13, R150, R75.reuse, 0x2, P6 ;  /* 0x0000004b960d7211 */ /* 0x080fe200030f16ff */
[----:B------:R-:W-:Y:S01]  /*2dc0*/  STL [R1+0x164], R98 ;  /* 0x0001646201007387 */ /* 0x000fe20000100800 */
[-C--:B-1----:R-:W-:Y:S01]  /*2dd0*/  IADD3 R90, P0, PT, R91, R74.reuse, RZ ;  /* 0x0000004a5b5a7210 */ /* 0x082fe20007f1e0ff */
[----:B------:R-:W-:Y:S01]  /*2de0*/  IMAD R87, R70, 0x70, RZ ;  /* 0x0000007046577824 */ /* 0x000fe200078e02ff */
[-C--:B------:R-:W-:Y:S01]  /*2df0*/  IADD3 R6, P6, PT, R7, R74.reuse, RZ ;  /* 0x0000004a07067210 */ /* 0x080fe20007fde0ff */
[----:B------:R-:W-:Y:S01]  /*2e00*/  STL [R1+0x160], R100 ;  /* 0x0001606401007387 */ /* 0x000fe20000100800 */
[-C--:B------:R-:W-:Y:S01]  /*2e10*/  LEA.HI.X.SX32 R9, R72, R75.reuse, 0x2, P3 ;  /* 0x0000004b48097211 */ /* 0x080fe200018f16ff */
[----:B------:R-:W-:Y:S01]  /*2e20*/  IMAD R104, R70, 0x22, RZ ;  /* 0x0000002246687824 */ /* 0x000fe200078e02ff */
[-C--:B------:R-:W-:Y:S01]  /*2e30*/  IADD3 R72, P3, PT, R73, R74.reuse, RZ ;  /* 0x0000004a49487210 */ /* 0x080fe20007f7e0ff */
[----:B------:R1:W-:Y:S01]  /*2e40*/  STL [R1+0x15c], R102 ;  /* 0x00015c6601007387 */ /* 0x0003e20000100800 */
[-C--:B------:R-:W-:Y:S01]  /*2e50*/  LEA.HI.X.SX32 R91, R96, R75.reuse, 0x2, P0 ;  /* 0x0000004b605b7211 */ /* 0x080fe200000f16ff */
[----:B------:R-:W-:Y:S01]  /*2e60*/  IMAD R109, R70, 0x9c, RZ ;  /* 0x0000009c466d7824 */ /* 0x000fe200078e02ff */
[-C--:B------:R-:W-:Y:S01]  /*2e70*/  LEA.HI.X.SX32 R7, R76, R75.reuse, 0x2, P6 ;  /* 0x0000004b4c077211 */ /* 0x080fe200030f16ff */
[C---:B------:R-:W-:Y:S01]  /*2e80*/  IMAD R89, R70.reuse, 0x74, RZ ;  /* 0x0000007446597824 */ /* 0x040fe200078e02ff */
[-C--:B--2---:R-:W-:Y:S01]  /*2e90*/  IADD3 R96, P0, PT, R97, R74.reuse, RZ ;  /* 0x0000004a61607210 */ /* 0x084fe20007f1e0ff */
[C---:B------:R-:W-:Y:S01]  /*2ea0*/  IMAD R106, R70.reuse, 0x23, RZ ;  /* 0x00000023466a7824 */ /* 0x040fe200078e02ff */
[-C--:B------:R-:W-:Y:S01]  /*2eb0*/  IADD3 R76, P6, PT, R77, R74.reuse, RZ ;  /* 0x0000004a4d4c7210 */ /* 0x080fe20007fde0ff */
[----:B------:R-:W-:Y:S01]  /*2ec0*/  IMAD R110, R70, 0x25, RZ ;  /* 0x00000025466e7824 */ /* 0x000fe200078e02ff */
[-C--:B------:R-:W-:Y:S01]  /*2ed0*/  LEA.HI.X.SX32 R73, R80, R75.reuse, 0x2, P3 ;  /* 0x0000004b50497211 */ /* 0x080fe200018f16ff */
[C---:B------:R-:W-:Y:S01]  /*2ee0*/  IMAD R112, R70.reuse, 0x26, RZ ;  /* 0x0000002646707824 */ /* 0x040fe200078e02ff */
[-C--:B------:R-:W-:Y:S01]  /*2ef0*/  IADD3 R80, P3, PT, R81, R74.reuse, RZ ;  /* 0x0000004a51507210 */ /* 0x080fe20007f7e0ff */
[----:B------:R-:W-:Y:S01]  /*2f00*/  IMAD R93, R70, 0x7c, RZ ;  /* 0x0000007c465d7824 */ /* 0x000fe200078e02ff */
[-C--:B------:R-:W-:Y:S01]  /*2f10*/  LEA.HI.X.SX32 R97, R102, R75.reuse, 0x2, P0 ;  /* 0x0000004b66617211 */ /* 0x080fe200000f16ff */
        /* <DEDUP_REMOVED lines=15> */
[-C--:B------:R-:W-:Y:S01]  /*3010*/  IADD3 R108, P0, PT, R109, R74.reuse, RZ ;  /* 0x0000004a6d6c7210 */ /* 0x080fe20007f1e0ff */
[----:B------:R-:W-:Y:S01]  /*3020*/  IMAD R120, R70, 0x2a, RZ ;  /* 0x0000002a46787824 */ /* 0x000fe200078e02ff */
[-C--:B------:R-:W-:Y:S01]  /*3030*/  IADD3 R88, P6, PT, R89, R74.reuse, RZ ;  /* 0x0000004a59587210 */ /* 0x080fe20007fde0ff */
[----:B------:R1:W-:Y:S01]  /*3040*/  STL [R1+0x140], R114 ;  /* 0x0001407201007387 */ /* 0x0003e20000100800 */
[-C--:B------:R-:W-:Y:S01]  /*3050*/  LEA.HI.X.SX32 R87, R92, R75.reuse, 0x2, P3 ;  /* 0x0000004b5c577211 */ /* 0x080fe200018f16ff */
[C---:B------:R-:W-:Y:S01]  /*3060*/  IMAD R121, R70.reuse, 0xb4, RZ ;  /* 0x000000b446797824 */ /* 0x040fe200078e02ff */
[-C--:B------:R-:W-:Y:S01]  /*3070*/  IADD3 R92, P3, PT, R93, R74.reuse, RZ ;  /* 0x0000004a5d5c7210 */ /* 0x080fe20007f7e0ff */
[----:B------:R-:W-:Y:S01]  /*3080*/  IMAD R101, R70, 0x8c, RZ ;  /* 0x0000008c46657824 */ /* 0x000fe200078e02ff */
[-C--:B------:R-:W-:Y:S01]  /*3090*/  LEA.HI.X.SX32 R109, R114, R75.reuse, 0x2, P0 ;  /* 0x0000004b726d7211 */ /* 0x080fe200000f16ff */
[----:B------:R-:W-:Y:S01]  /*30a0*/  STL [R1+0x13c], R118 ;  /* 0x00013c7601007387 */ /* 0x000fe20000100800 */
[-C--:B------:R-:W-:Y:S01]  /*30b0*/  LEA.HI.X.SX32 R89, R94, R75.reuse, 0x2, P6 ;  /* 0x0000004b5e597211 */ /* 0x080fe200030f16ff */
[C---:B------:R-:W-:Y:S01]  /*30c0*/  IMAD R122, R70.reuse, 0x2b, RZ ;  /* 0x0000002b467a7824 */ /* 0x040fe200078e02ff */
[CC--:B------:R-:W-:Y:S01]  /*30d0*/  LEA R94, P6, R70.reuse, R74.reuse, 0x7 ;  /* 0x0000004a465e7211 */ /* 0x0c0fe200078c38ff */
[----:B------:R-:W-:Y:S01]  /*30e0*/  IMAD R105, R70, 0x94, RZ ;  /* 0x0000009446697824 */ /* 0x000fe200078e02ff */
[-C--:B-1----:R-:W-:Y:S01]  /*30f0*/  IADD3 R114, P0, PT, R115, R74.reuse, RZ ;  /* 0x0000004a73727210 */ /* 0x082fe20007f1e0ff */
[----:B------:R1:W-:Y:S01]  /*3100*/  STL [R1+0x134], R120 ;  /* 0x0001347801007387 */ /* 0x0003e20000100800 */
        /* <DEDUP_REMOVED lines=8> */
[-C--:B------:R-:W-:Y:S01]  /*3190*/  IADD3 R100, P6, PT, R101, R74.reuse, RZ ;  /* 0x0000004a65647210 */ /* 0x080fe20007fde0ff */
        /* <DEDUP_REMOVED lines=10> */
[C---:B------:R-:W-:Y:S01]  /*3240*/  IMAD R130, R70.reuse, 0x2f, RZ ;  /* 0x0000002f46827824 */ /* 0x040fe200078e02ff */
[-C--:B------:R-:W-:Y:S01]  /*3250*/  IADD3 R106, P6, PT, R107, R74.reuse, RZ ;  /* 0x0000004a6b6a7210 */ /* 0x080fe20007fde0ff */
[C---:B------:R-:W-:Y:S01]  /*3260*/  IMAD R134, R70.reuse, 0x31, RZ ;  /* 0x0000003146867824 */ /* 0x040fe200078e02ff */
[-C--:B-1----:R-:W-:Y:S01]  /*3270*/  IADD3 R126, P0, PT, R127, R74.reuse, RZ ;  /* 0x0000004a7f7e7210 */ /* 0x082fe20007f1e0ff */
[----:B------:R-:W-:Y:S01]  /*3280*/  IMAD R136, R70, 0x32, RZ ;  /* 0x0000003246887824 */ /* 0x000fe200078e02ff */
[-C--:B------:R-:W-:Y:S01]  /*3290*/  LEA.HI.X.SX32 R105, R110, R75.reuse, 0x2, P3 ;  /* 0x0000004b6e697211 */ /* 0x080fe200018f16ff */
[C---:B------:R-:W-:Y:S01]  /*32a0*/  IMAD R117, R70.reuse, 0xac, RZ ;  /* 0x000000ac46757824 */ /* 0x040fe200078e02ff */
[-C--:B------:R-:W-:Y:S01]  /*32b0*/  IADD3 R110, P3, PT, R111, R74.reuse, RZ ;  /* 0x0000004a6f6e7210 */ /* 0x080fe20007f7e0ff */
[----:B------:R-:W-:Y:S01]  /*32c0*/  IMAD R138, R70, 0x33, RZ ;  /* 0x00000033468a7824 */ /* 0x000fe200078e02ff */
[-C--:B------:R-:W-:Y:S01]  /*32d0*/  LEA.HI.X.SX32 R127, R132, R75.reuse, 0x2, P0 ;  /* 0x0000004b847f7211 */ /* 0x080fe200000f16ff */
[----:B------:R-:W-:Y:S01]  /*32e0*/  STL [R1+0x128], R128 ;  /* 0x0001288001007387 */ /* 0x000fe20000100800 */
[----:B------:R-:W-:Y:S01]  /*32f0*/  IMAD R139, R70, 0xd8, RZ ;  /* 0x000000d8468b7824 */ /* 0x000fe200078e02ff */
[-C--:B------:R-:W-:Y:S01]  /*3300*/  LEA.HI.X.SX32 R107, R112, R75.reuse, 0x2, P6 ;  /* 0x0000004b706b7211 */ /* 0x080fe200030f16ff */
[C---:B------:R-:W-:Y:S01]  /*3310*/  IMAD R119, R70.reuse, 0xb0, RZ ;  /* 0x000000b046777824 */ /* 0x040fe200078e02ff */
[-C--:B------:R-:W-:Y:S01]  /*3320*/  IADD3 R132, P0, PT, R133, R74.reuse, RZ ;  /* 0x0000004a85847210 */ /* 0x080fe20007f1e0ff */
[----:B------:R-:W-:Y:S01]  /*3330*/  STL [R1+0x124], R130 ;  /* 0x0001248201007387 */ /* 0x000fe20000100800 */
[-C--:B------:R-:W-:Y:S01]  /*3340*/  IADD3 R112, P6, PT, R113, R74.reuse, RZ ;  /* 0x0000004a71707210 */ /* 0x080fe20007fde0ff */
[----:B------:R-:W-:Y:S01]  /*3350*/  IMAD R142, R70, 0x35, RZ ;  /* 0x00000035468e7824 */ /* 0x000fe200078e02ff */
[-C--:B------:R-:W-:Y:S01]  /*3360*/  LEA.HI.X.SX32 R111, R116, R75.reuse, 0x2, P3 ;  /* 0x0000004b746f7211 */ /* 0x080fe200018f16ff */
[----:B------:R-:W-:Y:S01]  /*3370*/  STL [R1+0x11c], R134 ;  /* 0x00011c8601007387 */ /* 0x000fe20000100800 */
[C---:B------:R-:W-:Y:S01]  /*3380*/  IMAD R123, R70.reuse, 0xb8, RZ ;  /* 0x000000b8467b7824 */ /* 0x040fe200078e02ff */
[-C--:B------:R-:W-:Y:S01]  /*3390*/  IADD3 R116, P3, PT, R117, R74.reuse, RZ ;  /* 0x0000004a75747210 */ /* 0x080fe20007f7e0ff */
[----:B------:R-:W-:Y:S01]  /*33a0*/  IMAD R144, R70, 0x36, RZ ;  /* 0x0000003646907824 */ /* 0x000fe200078e02ff */
[----:B------:R-:W-:Y:S01]  /*33b0*/  STL [R1+0x118], R136 ;  /* 0x0001188801007387 */ /* 0x000fe20000100800 */
[-C--:B------:R-:W-:Y:S01]  /*33c0*/  LEA.HI.X.SX32 R133, R138, R75.reuse, 0x2, P0 ;  /* 0x0000004b8a857211 */ /* 0x080fe200000f16ff */
[----:B------:R-:W-:Y:S01]  /*33d0*/  IMAD R145, R70, 0xe4, RZ ;  /* 0x000000e446917824 */ /* 0x000fe200078e02ff */
[-C--:B------:R-:W-:Y:S01]  /*33e0*/  LEA.HI.X.SX32 R113, R118, R75.reuse, 0x2, P6 ;  /* 0x0000004b76717211 */ /* 0x080fe200030f16ff */
[----:B------:R1:W-:Y:S01]  /*33f0*/  STL [R1+0x114], R138 ;  /* 0x0001148a01007387 */ /* 0x0003e20000100800 */
[C---:B------:R-:W-:Y:S01]  /*3400*/  IMAD R125, R70.reuse, 0xbc, RZ ;  /* 0x000000bc467d7824 */ /* 0x040fe200078e02ff */
[-C--:B------:R-:W-:Y:S01]  /*3410*/  IADD3 R118, P6, PT, R119, R74.reuse, RZ ;  /* 0x0000004a77767210 */ /* 0x080fe20007fde0ff */
[----:B------:R-:W-:Y:S01]  /*3420*/  IMAD R129, R70, 0xc4, RZ ;  /* 0x000000c446817824 */ /* 0x000fe200078e02ff */
[----:B------:R-:W-:Y:S01]  /*3430*/  STL [R1+0x10c], R142 ;  /* 0x00010c8e01007387 */ /* 0x000fe20000100800 */
[-C--:B------:R-:W-:Y:S01]  /*3440*/  LEA.HI.X.SX32 R117, R122, R75.reuse, 0x2, P3 ;  /* 0x0000004b7a757211 */ /* 0x080fe200018f16ff */
[C---:B------:R-:W-:Y:S01]  /*3450*/  IMAD R68, R70.reuse, 0x39, RZ ;  /* 0x0000003946447824 */ /* 0x040fe200078e02ff */
[-C--:B------:R-:W-:Y:S01]  /*3460*/  IADD3 R122, P3, PT, R123, R74.reuse, RZ ;  /* 0x0000004a7b7a7210 */ /* 0x080fe20007f7e0ff */
[----:B------:R2:W-:Y:S01]  /*3470*/  STL [R1+0x108], R144 ;  /* 0x0001089001007387 */ /* 0x0005e20000100800 */
[C---:B------:R-:W-:Y:S01]  /*3480*/  IMAD R213, R70.reuse, 0xf0, RZ ;  /* 0x000000f046d57824 */ /* 0x040fe200078e02ff */
[-C--:B-1----:R-:W-:Y:S01]  /*3490*/  IADD3 R138, P0, PT, R139, R74.reuse, RZ ;  /* 0x0000004a8b8a7210 */ /* 0x082fe20007f1e0ff */
[----:B------:R-:W-:Y:S01]  /*34a0*/  IMAD R131, R70, 0xc8, RZ ;  /* 0x000000c846837824 */ /* 0x000fe200078e02ff */
[-C--:B------:R-:W-:Y:S01]  /*34b0*/  LEA.HI.X.SX32 R119, R124, R75.reuse, 0x2, P6 ;  /* 0x0000004b7c777211 */ /* 0x080fe200030f16ff */
[----:B------:R-:W-:Y:S01]  /*34c0*/  IMAD R135, R70, 0xd0, RZ ;  /* 0x000000d046877824 */ /* 0x000fe200078e02ff */
[-C--:B------:R-:W-:Y:S01]  /*34d0*/  LEA.HI.X.SX32 R139, R144, R75.reuse, 0x2, P0 ;  /* 0x0000004b908b7211 */ /* 0x080fe200000f16ff */
[C---:B------:R-:W-:Y:S01]  /*34e0*/  IMAD R146, R70.reuse, 0x37, RZ ;  /* 0x0000003746927824 */ /* 0x040fe200078e02ff */
[-C--:B------:R-:W-:Y:S01]  /*34f0*/  IADD3 R124, P6, PT, R125, R74.reuse, RZ ;  /* 0x0000004a7d7c7210 */ /* 0x080fe20007fde0ff */
[C---:B------:R-:W-:Y:S01]  /*3500*/  IMAD R137, R70.reuse, 0xd4, RZ ;  /* 0x000000d446897824 */ /* 0x040fe200078e02ff */
[-C--:B--2---:R-:W-:Y:S01]  /*3510*/  IADD3 R144, P0, PT, R145, R74.reuse, RZ ;  /* 0x0000004a91907210 */ /* 0x084fe20007f1e0ff */
[----:B------:R-:W-:Y:S01]  /*3520*/  IMAD R66, R70, 0x3a, RZ ;  /* 0x0000003a46427824 */ /* 0x000fe200078e02ff */
[-C--:B------:R-:W-:Y:S01]  /*3530*/  LEA.HI.X.SX32 R123, R128, R75.reuse, 0x2, P3 ;  /* 0x0000004b807b7211 */ /* 0x080fe200018f16ff */
[C---:B------:R-:W-:Y:S01]  /*3540*/  IMAD R64, R70.reuse, 0x3b, RZ ;  /* 0x0000003b46407824 */ /* 0x040fe200078e02ff */
[-C--:B------:R-:W-:Y:S01]  /*3550*/  IADD3 R128, P3, PT, R129, R74.reuse, RZ ;  /* 0x0000004a81807210 */ /* 0x080fe20007f7e0ff */
[----:B------:R-:W-:Y:S01]  /*3560*/  IMAD R141, R70, 0xdc, RZ ;  /* 0x000000dc468d7824 */ /* 0x000fe200078e02ff */
[-C--:B------:R-:W-:Y:S01]  /*3570*/  LEA.HI.X.SX32 R145, R68, R75.reuse, 0x2, P0 ;  /* 0x0000004b44917211 */ /* 0x080fe200000f16ff */
[----:B------:R1:W-:Y:S01]  /*3580*/  STL [R1+0x104], R146 ;  /* 0x0001049201007387 */ /* 0x0003e20000100800 */
        /* <DEDUP_REMOVED lines=16> */
[-C--:B------:R-:W-:Y:S01]  /*3690*/  LEA.HI.X.SX32 R135, R140, R75.reuse, 0x2, P3 ;  /* 0x0000004b8c877211 */ /* 0x080fe200018f16ff */
[----:B------:R2:W-:Y:S01]  /*36a0*/  STL [R1+0x58], R58 ;  /* 0x0000583a01007387 */ /* 0x0005e20000100800 */
[-C--:B------:R-:W-:Y:S01]  /*36b0*/  IADD3 R140, P3, PT, R141, R74.reuse, RZ ;  /* 0x0000004a8d8c7210 */ /* 0x080fe20007f7e0ff */
[----:B------:R-:W-:Y:S01]  /*36c0*/  IMAD R215, R70, 0xf4, RZ ;  /* 0x000000f446d77824 */ /* 0x000fe200078e02ff */
[-C--:B------:R-:W-:Y:S01]  /*36d0*/  LEA.HI.X.SX32 R137, R142, R75.reuse, 0x2, P6 ;  /* 0x0000004b8e897211 */ /* 0x080fe200030f16ff */
[----:B------:R3:W-:Y:S01]  /*36e0*/  STL [R1+0xec], R56 ;  /* 0x0000ec3801007387 */ /* 0x0007e20000100800 */
[-C--:B------:R-:W-:Y:S01]  /*36f0*/  IADD3 R142, P6, PT, R143, R74.reuse, RZ ;  /* 0x0000004a8f8e7210 */ /* 0x080fe20007fde0ff */
[----:B------:R-:W-:Y:S01]  /*3700*/  VIADD R35, R251, 0xffffffc0 ;  /* 0xffffffc0fb237836 */ /* 0x000fe20000000000 */
[-C--:B------:R-:W-:Y:S01]  /*3710*/  LEA.HI.X.SX32 R141, R146, R75.reuse, 0x2, P3 ;  /* 0x0000004b928d7211 */ /* 0x080fe200018f16ff */
[----:B------:R3:W-:Y:S01]  /*3720*/  STL [R1+0xe8], R60 ;  /* 0x0000e83c01007387 */ /* 0x0007e20000100800 */
[-C--:B-1----:R-:W-:Y:S01]  /*3730*/  IADD3 R146, P3, PT, R147, R74.reuse, RZ ;  /* 0x0000004a93927210 */ /* 0x082fe20007f7e0ff */
[----:B--2---:R-:W-:Y:S01]  /*3740*/  VIADD R58, R251, 0x3f ;  /* 0x0000003ffb3a7836 */ /* 0x004fe20000000000 */
[----:B------:R-:W-:Y:S01]  /*3750*/  LEA.HI.X.SX32 R143, R148, R75, 0x2, P6 ;  /* 0x0000004b948f7211 */ /* 0x000fe200030f16ff */
[----:B------:R-:W-:Y:S01]  /*3760*/  IMAD R248, R55, R71, RZ ;  /* 0x0000004737f87224 */ /* 0x000fe200078e02ff */
[-C--:B------:R-:W-:Y:S01]  /*3770*/  IADD3 R148, P6, PT, R149, R74.reuse, RZ ;  /* 0x0000004a95947210 */ /* 0x080fe20007fde0ff */
[----:B------:R-:W-:Y:S01]  /*3780*/  IMAD R217, R70, 0xf8, RZ ;  /* 0x000000f846d97824 */ /* 0x000fe200078e02ff */
[-C--:B------:R-:W-:Y:S01]  /*3790*/  LEA.HI.X.SX32 R147, R66, R75.reuse, 0x2, P3 ;  /* 0x0000004b42937211 */ /* 0x080fe200018f16ff */
[----:B------:R-:W-:Y:S01]  /*37a0*/  USHF.L.U32 UR4, UR6, 0x15, URZ ;  /* 0x0000001506047899 */ /* 0x000fe200080006ff */
[----:B------:R-:W-:Y:S01]  /*37b0*/  BAR.SYNC.DEFER_BLOCKING 0x0 ;  /* 0x0000000000007b1d */ /* 0x000fe20000010000 */
[----:B------:R-:W-:Y:S01]  /*37c0*/  IADD3 R214, P3, PT, R215, R74, RZ ;  /* 0x0000004ad7d67210 */ /* 0x000fe20007f7e0ff */
[----:B------:R-:W-:Y:S01]  /*37d0*/  IMAD R59, R70, 0x3f, RZ ;  /* 0x0000003f463b7824 */ /* 0x000fe200078e02ff */
[----:B------:R-:W-:Y:S01]  /*37e0*/  LEA.HI.X.SX32 R149, R64, R75, 0x2, P6 ;  /* 0x0000004b40957211 */ /* 0x000fe200030f16ff */
[----:B------:R-:W-:Y:S01]  /*37f0*/  IMAD R219, R70, 0xfc, RZ ;  /* 0x000000fc46db7824 */ /* 0x000fe200078e02ff */
[----:B------:R-:W-:Y:S01]  /*3800*/  ISETP.GE.AND P6, PT, R55, R35, PT ;  /* 0x000000233700720c */ /* 0x000fe20003fc6270 */
[----:B------:R-:W-:Y:S01]  /*3810*/  ULOP3.LUT UR4, UR4, 0x600000, URZ, 0xc0, !UPT ;  /* 0x0060000004047892 */ /* 0x000fe2000f8ec0ff */
[----:B------:R-:W-:-:S02]  /*3820*/  ISETP.GT.AND P0, PT, R58, 0x3f, PT ;  /* 0x0000003f3a00780c */ /* 0x000fc40003f04270 */
[----:B------:R-:W-:Y:S02]  /*3830*/  LEA.HI.X.SX32 R215, R56, R75, 0x2, P3 ;  /* 0x0000004b38d77211 */ /* 0x000fe400018f16ff */
[----:B------:R-:W-:Y:S02]  /*3840*/  ISETP.GE.AND P3, PT, R55, R251, PT ;  /* 0x000000fb3700720c */ /* 0x000fe40003f66270 */
[----:B------:R-:W-:Y:S02]  /*3850*/  SEL R54, RZ, 0x4, !P0 ;  /* 0x00000004ff367807 */ /* 0x000fe40004000000 */
[----:B------:R-:W-:Y:S02]  /*3860*/  SEL R55, RZ, 0x4, P6 ;  /* 0x00000004ff377807 */ /* 0x000fe40003000000 */
[----:B------:R-:W-:Y:S02]  /*3870*/  LEA R220, P6, R248, UR14, 0x2 ;  /* 0x0000000ef8dc7c11 */ /* 0x000fe4000f8c10ff */
[----:B------:R-:W-:-:S02]  /*3880*/  SEL R54, R54, RZ, !P3 ;  /* 0x000000ff36367207 */ /* 0x000fc40005800000 */
[----:B------:R-:W-:Y:S02]  /*3890*/  ISETP.NE.U32.AND P1, PT, R0, RZ, PT ;  /* 0x000000ff0000720c */ /* 0x000fe40003f25070 */
[----:B------:R-:W-:Y:S02]  /*38a0*/  IADD3 R216, P3, PT, R217, R74, RZ ;  /* 0x0000004ad9d87210 */ /* 0x000fe40007f7e0ff */
[----:B------:R-:W-:Y:S01]  /*38b0*/  LEA.HI.X.SX32 R3, R248, UR15, 0x2, P6 ;  /* 0x0000000ff8037c11 */ /* 0x000fe2000b0f16ff */
[----:B---3--:R-:W-:Y:S10]  /*38c0*/  BRA.U UP0, `(.L_x_5) ;  /* 0x0000000100187547 */ /* 0x008ff4000b800000 */
[----:B------:R-:W-:Y:S01]  /*38d0*/  ELECT P6, URZ, PT ;  /* 0x0000000000ff782f */ /* 0x000fe200038c0000 */
[----:B------:R-:W-:Y:S01]  /*38e0*/  IMAD.MOV.U32 R56, RZ, RZ, 0x1 ;  /* 0x00000001ff387424 */ /* 0x000fe200078e00ff */
[----:B------:R-:W-:Y:S11]  /*38f0*/  UVIRTCOUNT.DEALLOC.SMPOOL 0x80 ;  /* 0x000000800000784c */ /* 0x000ff60000000000 */
[----:B------:R-:W-:-:S04]  /*3900*/  @P6 MOV R57, 0x40 ;  /* 0x0000004000396802 */ /* 0x000fc80000000f00 */
[----:B------:R-:W-:-:S05]  /*3910*/  @P6 LEA R57, R62, R57, 0x18 ;  /* 0x000000393e396211 */ /* 0x000fca00078ec0ff */
[----:B------:R1:W-:Y:S02]  /*3920*/  @P6 STS.U8 [R57], R56 ;  /* 0x0000003839006388 */ /* 0x0003e40000000000 */
.L_x_5:
[----:B------:R-:W-:Y:S01]  /*3930*/  UIADD3 UR12, UPT, UPT, UR10, UR4, URZ ;  /* 0x000000040a0c7290 */ /* 0x000fe2000fffe0ff */
[----:B------:R-:W-:Y:S01]  /*3940*/  LEA.HI.X.SX32 R217, R60, R75, 0x2, P3 ;  /* 0x0000004b3cd97211 */ /* 0x000fe200018f16ff */
[----:B------:R-:W-:Y:S01]  /*3950*/  VOTEU.ALL UP1, P1 ;  /* 0x0000000000ff7886 */ /* 0x000fe20000820000 */
[----:B------:R-:W-:Y:S01]  /*3960*/  IADD3 R218, P3, PT, R219, R74, RZ ;  /* 0x0000004adbda7210 */ /* 0x000fe20007f7e0ff */
[C---:B-1----:R-:W-:Y:S01]  /*3970*/  VIADD R56, R251.reuse, 0xfffffffc ;  /* 0xfffffffcfb387836 */ /* 0x042fe20000000000 */
[----:B------:R-:W-:Y:S01]  /*3980*/  VOTEU.ALL UP2, P1 ;  /* 0x0000000000ff7886 */ /* 0x000fe20000840000 */
[----:B------:R-:W-:Y:S01]  /*3990*/  LEA R249, R0, UR11, 0x8 ;  /* 0x0000000b00f97c11 */ /* 0x000fe2000f8e40ff */
[----:B------:R-:W-:Y:S01]  /*39a0*/  VIADD R57, R251, 0xfffffffa ;  /* 0xfffffffafb397836 */ /* 0x000fe20000000000 */
[----:B------:R-:W-:-:S04]  /*39b0*/  @!UP1 UIADD3 UR14, UPT, UPT, -UR5, 0x100000, URZ ;  /* 0x00100000050e9890 */ /* 0x000fc8000fffe1ff */
[----:B------:R-:W-:Y:S02]  /*39c0*/  @!UP1 USHF.L.U32 UR15, UR14, 0xb, URZ ;  /* 0x0000000b0e0f9899 */ /* 0x000fe400080006ff */
[----:B------:R-:W-:Y:S01]  /*39d0*/  @!UP1 USHF.L.U32 UR14, UR14, 0x1, URZ ;  /* 0x000000010e0e9899 */ /* 0x000fe200080006ff */
[----:B------:R-:W-:Y:S01]  /*39e0*/  STTM.x64 tmem[UR12], RZ ;  /* 0x000000ff000079ed */ /* 0x000fe2000834000c */
[----:B------:R-:W1:Y:S01]  /*39f0*/  FENCE.VIEW.ASYNC.T ;  /* 0x00000000000073c6 */ /* 0x000e620000000200 */
[----:B------:R-:W-:-:S04]  /*3a00*/  @!UP1 UIADD3 UR4, UPT, UPT, -UR5, 0x100000, URZ ;  /* 0x0010000005049890 */ /* 0x000fc8000fffe1ff */
[----:B------:R-:W-:Y:S02]  /*3a10*/  @!UP1 USHF.L.U32 UR5, UR4, 0xb, URZ ;  /* 0x0000000b04059899 */ /* 0x000fe400080006ff */
[----:B------:R-:W-:Y:S01]  /*3a20*/  @!UP1 USHF.L.U32 UR4, UR4, 0x1, URZ ;  /* 0x0000000104049899 */ /* 0x000fe200080006ff */
[----:B-1----:R-:W-:Y:S01]  /*3a30*/  BAR.SYNC.DEFER_BLOCKING 0x0 ;  /* 0x0000000000007b1d */ /* 0x002fe20000010000 */
[----:B------:R-:W-:Y:S01]  /*3a40*/  LEA.HI.X.SX32 R219, R59, R75, 0x2, P3 ;  /* 0x0000004b3bdb7211 */ /* 0x000fe200018f16ff */
[----:B------:R-:W-:Y:S01]  /*3a50*/  VIADD R247, R2, UR11 ;  /* 0x0000000b02f77c36 */ /* 0x000fe20008000000 */
[----:B------:R-:W-:Y:S01]  /*3a60*/  ISETP.GE.U32.AND P3, PT, R56, 0x7fffffbd, PT ;  /* 0x7fffffbd3800780c */ /* 0x000fe20003f66070 */
[----:B------:R-:W-:Y:S01]  /*3a70*/  VIADD R56, R251, 0xfffffffb ;  /* 0xfffffffbfb387836 */ /* 0x000fe20000000000 */
[----:B------:R-:W-:Y:S01]  /*3a80*/  UIADD3 UR13, UPT, UPT, UR10, 0x40, URZ ;  /* 0x000000400a0d7890 */ /* 0x000fe2000fffe0ff */
[----:B------:R-:W-:Y:S01]  /*3a90*/  IMAD.SHL.U32 R71, R71, 0x40, RZ ;  /* 0x0000004047477824 */ /* 0x000fe200078e00ff */
[----:B------:R-:W-:Y:S01]  /*3aa0*/  VOTEU.ALL UP1, P1 ;  /* 0x0000000000ff7886 */ /* 0x000fe20000820000 */
[----:B------:R-:W1:Y:S04]  /*3ab0*/  FENCE.VIEW.ASYNC.S ;  /* 0x00000000000073c6 */ /* 0x000e680000000000 */
[----:B-1----:R-:W1:Y:S02]  /*3ac0*/  @!UP1 SYNCS.EXCH.64 URZ, [UR8], UR14 ;  /* 0x0000000e08ff95b2 */ /* 0x002e640008000100 */
[----:B-1----:R-:W-:Y:S06]  /*3ad0*/  BAR.SYNC.DEFER_BLOCKING 0x0 ;  /* 0x0000000000007b1d */ /* 0x002fec0000010000 */
[----:B------:R1:W2:Y:S02]  /*3ae0*/  @!UP2 SYNCS.EXCH.64 URZ, [UR11+0x1c008], UR4 ;  /* 0x01c008040bffa5b2 */ /* 0x0002a40008000100 */
[----:B------:R-:W-:Y:S01]  /*3af0*/  @!PT LDS RZ, [RZ] ;  /* 0x00000000fffff984 */ /* 0x000fe20000000800 */
[----:B------:R-:W-:Y:S01]  /*3b00*/  @!PT LDS RZ, [RZ] ;  /* 0x00000000fffff984 */ /* 0x000fe20000000800 */
[----:B------:R-:W-:Y:S01]  /*3b10*/  @!PT LDS RZ, [RZ] ;  /* 0x00000000fffff984 */ /* 0x000fe20000000800 */
[----:B--2---:R2:W-:Y:S01]  /*3b20*/  LDGSTS.E [R249], desc[UR28][R74.64], !P4 ;  /* 0x000000004af97fae */ /* 0x0045e2000e1a101c */
[----:B------:R-:W-:Y:S01]  /*3b30*/  ISETP.GE.U32.AND P4, PT, R56, 0x7fffffbc, PT ;  /* 0x7fffffbc3800780c */ /* 0x000fe20003f86070 */
[----:B------:R-:W-:-:S02]  /*3b40*/  VIADD R56, R251, 0xfffffff9 ;  /* 0xfffffff9fb387836 */ /* 0x000fc40000000000 */
[----:B------:R3:W-:Y:S01]  /*3b50*/  LDGSTS.E [R249+0x4], desc[UR28][R222.64], !P5 ;  /* 0x00004000def97fae */ /* 0x0007e2000e9a101c */
[----:B------:R-:W-:Y:S01]  /*3b60*/  ISETP.GE.U32.AND P5, PT, R57, 0x7fffffbb, PT ;  /* 0x7fffffbb3900780c */ /* 0x000fe20003fa6070 */
[C---:B------:R-:W-:Y:S02]  /*3b70*/  VIADD R57, R251.reuse, 0xfffffff8 ;  /* 0xfffffff8fb397836 */ /* 0x040fe40000000000 */
[----:B------:R4:W-:Y:S01]  /*3b80*/  LDGSTS.E [R249+0x8], desc[UR28][R224.64], !P2 ;  /* 0x00008000e0f97fae */ /* 0x0009e2000d1a101c */
[----:B------:R-:W-:Y:S01]  /*3b90*/  ISETP.GE.U32.AND P2, PT, R56, 0x7fffffba, PT ;  /* 0x7fffffba3800780c */ /* 0x000fe20003f46070 */
[----:B------:R-:W-:Y:S01]  /*3ba0*/  VIADD R56, R251, 0xfffffff7 ;  /* 0xfffffff7fb387836 */ /* 0x000fe20000000000 */
[----:B-1----:R-:W1:Y:S01]  /*3bb0*/  LDCU UR4, c[0x0][0x3b0] ;  /* 0x00007600ff0477ac */ /* 0x002e620008000800 */
[----:B------:R5:W-:Y:S01]  /*3bc0*/  LDGSTS.E [R249+0xc], desc[UR28][R226.64], !P3 ;  /* 0x0000c000e2f97fae */ /* 0x000be2000d9a101c */
[----:B------:R-:W-:Y:S01]  /*3bd0*/  ISETP.GE.U32.AND P3, PT, R57, 0x7fffffb9, PT ;  /* 0x7fffffb93900780c */ /* 0x000fe20003f66070 */
[----:B------:R-:W-:-:S02]  /*3be0*/  VIADD R57, R251, 0xfffffff6 ;  /* 0xfffffff6fb397836 */ /* 0x000fc40000000000 */
[----:B------:R1:W-:Y:S01]  /*3bf0*/  LDGSTS.E [R249+0x10], desc[UR28][R228.64], !P4 ;  /* 0x00010000e4f97fae */ /* 0x0003e2000e1a101c */
[----:B------:R-:W-:Y:S01]  /*3c00*/  ISETP.GE.U32.AND P4, PT, R56, 0x7fffffb8, PT ;  /* 0x7fffffb83800780c */ /* 0x000fe20003f86070 */
[----:B------:R-:W-:Y:S02]  /*3c10*/  VIADD R56, R251, 0xfffffff5 ;  /* 0xfffffff5fb387836 */ /* 0x000fe40000000000 */
[----:B------:R1:W-:Y:S01]  /*3c20*/  LDGSTS.E [R249+0x14], desc[UR28][R230.64], !P5 ;  /* 0x00014000e6f97fae */ /* 0x0003e2000e9a101c */
[----:B------:R-:W-:Y:S01]  /*3c30*/  ISETP.GE.U32.AND P5, PT, R57, 0x7fffffb7, PT ;  /* 0x7fffffb73900780c */ /* 0x000fe20003fa6070 */
[C---:B------:R-:W-:Y:S02]  /*3c40*/  VIADD R57, R251.reuse, 0xfffffff4 ;  /* 0xfffffff4fb397836 */ /* 0x040fe40000000000 */
[----:B------:R1:W-:Y:S01]  /*3c50*/  LDGSTS.E [R249+0x18], desc[UR28][R232.64], !P2 ;  /* 0x00018000e8f97fae */ /* 0x0003e2000d1a101c */
[----:B------:R-:W-:Y:S01]  /*3c60*/  ISETP.GE.U32.AND P2, PT, R56, 0x7fffffb6, PT ;  /* 0x7fffffb63800780c */ /* 0x000fe20003f46070 */
[----:B------:R-:W-:-:S02]  /*3c70*/  VIADD R56, R251, 0xfffffff3 ;  /* 0xfffffff3fb387836 */ /* 0x000fc40000000000 */
[----:B------:R1:W-:Y:S01]  /*3c80*/  LDGSTS.E [R249+0x1c], desc[UR28][R234.64], !P3 ;  /* 0x0001c000eaf97fae */ /* 0x0003e2000d9a101c */
[----:B------:R-:W-:Y:S01]  /*3c90*/  ISETP.GE.U32.AND P3, PT, R57, 0x7fffffb5, PT ;  /* 0x7fffffb53900780c */ /* 0x000fe20003f66070 */
[C---:B------:R-:W-:Y:S02]  /*3ca0*/  VIADD R57, R251.reuse, 0xfffffff2 ;  /* 0xfffffff2fb397836 */ /* 0x040fe40000000000 */
[----:B------:R1:W-:Y:S01]  /*3cb0*/  LDGSTS.E [R249+0x20], desc[UR28][R236.64], !P4 ;  /* 0x00020000ecf97fae */ /* 0x0003e2000e1a101c */
[----:B------:R-:W-:Y:S01]  /*3cc0*/  ISETP.GE.U32.AND P4, PT, R56, 0x7fffffb4, PT ;  /* 0x7fffffb43800780c */ /* 0x000fe20003f86070 */
[----:B------:R-:W-:Y:S02]  /*3cd0*/  VIADD R56, R251, 0xfffffff1 ;  /* 0xfffffff1fb387836 */ /* 0x000fe40000000000 */
        /* <DEDUP_REMOVED lines=15> */
[----:B------:R-:W-:Y:S01]  /*3dd0*/  LDGSTS.E [R249+0x38], desc[UR28][R18.64], !P2 ;  /* 0x0003800012f97fae */ /* 0x000fe2000d1a101c */
[----:B------:R-:W-:Y:S01]  /*3de0*/  ISETP.GE.U32.AND P2, PT, R56, 0x7fffffae, PT ;  /* 0x7fffffae3800780c */ /* 0x000fe20003f46070 */
[----:B------:R-:W-:Y:S02]  /*3df0*/  VIADD R56, R251, 0xffffffeb ;  /* 0xffffffebfb387836 */ /* 0x000fe40000000000 */
[----:B------:R-:W-:Y:S01]  /*3e00*/  LDGSTS.E [R249+0x3c], desc[UR28][R16.64], !P3 ;  /* 0x0003c00010f97fae */ /* 0x000fe2000d9a101c */
[----:B------:R-:W-:Y:S01]  /*3e10*/  ISETP.GE.U32.AND P3, PT, R57, 0x7fffffad, PT ;  /* 0x7fffffad3900780c */ /* 0x000fe20003f66070 */
[----:B------:R-:W-:-:S02]  /*3e20*/  VIADD R57, R251, 0xffffffea ;  /* 0xffffffeafb397836 */ /* 0x000fc40000000000 */
[----:B------:R-:W-:Y:S01]  /*3e30*/  LDGSTS.E [R249+0x40], desc[UR28][R14.64], !P4 ;  /* 0x000400000ef97fae */ /* 0x000fe2000e1a101c */
[----:B------:R-:W-:Y:S01]  /*3e40*/  ISETP.GE.U32.AND P4, PT, R56, 0x7fffffac, PT ;  /* 0x7fffffac3800780c */ /* 0x000fe20003f86070 */
[----:B------:R-:W-:Y:S02]  /*3e50*/  VIADD R56, R251, 0xffffffe9 ;  /* 0xffffffe9fb387836 */ /* 0x000fe40000000000 */
[----:B------:R-:W-:Y:S01]  /*3e60*/  LDGSTS.E [R249+0x44], desc[UR28][R12.64], !P5 ;  /* 0x000440000cf97fae */ /* 0x000fe2000e9a101c */
[----:B------:R-:W-:Y:S01]  /*3e70*/  ISETP.GE.U32.AND P5, PT, R57, 0x7fffffab, PT ;  /* 0x7fffffab3900780c */ /* 0x000fe20003fa6070 */
[C---:B------:R-:W-:Y:S02]  /*3e80*/  VIADD R57, R251.reuse, 0xffffffe8 ;  /* 0xffffffe8fb397836 */ /* 0x040fe40000000000 */
[----:B------:R-:W-:Y:S01]  /*3e90*/  LDGSTS.E [R249+0x48], desc[UR28][R10.64], !P2 ;  /* 0x000480000af97fae */ /* 0x000fe2000d1a101c */
[----:B------:R-:W-:Y:S01]  /*3ea0*/  ISETP.GE.U32.AND P2, PT, R56, 0x7fffffaa, PT ;  /* 0x7fffffaa3800780c */ /* 0x000fe20003f46070 */
[----:B------:R-:W-:-:S02]  /*3eb0*/  VIADD R56, R251, 0xffffffe7 ;  /* 0xffffffe7fb387836 */ /* 0x000fc40000000000 */
[----:B------:R-:W-:Y:S01]  /*3ec0*/  LDGSTS.E [R249+0x4c], desc[UR28][R8.64], !P3 ;  /* 0x0004c00008f97fae */ /* 0x000fe2000d9a101c */
        /* <DEDUP_REMOVED lines=115> */
[----:B-1----:R-:W-:-:S02]  /*4600*/  IMAD R53, R53, UR4, RZ ;  /* 0x0000000435357c24 */ /* 0x002fc4000f8e02ff */
[----:B------:R1:W-:Y:S01]  /*4610*/  LDGSTS.E [R249+0xe8], desc[UR28][R146.64], !P2 ;  /* 0x000e800092f97fae */ /* 0x0003e2000d1a101c */
[----:B------:R-:W-:Y:S01]  /*4620*/  ISETP.GE.U32.AND P2, PT, R56, 0x7fffff82, PT ;  /* 0x7fffff823800780c */ /* 0x000fe20003f46070 */
[----:B------:R-:W-:Y:S02]  /*4630*/  IMAD R46, R46, UR4, RZ ;  /* 0x000000042e2e7c24 */ /* 0x000fe4000f8e02ff */
[----:B------:R1:W-:Y:S01]  /*4640*/  LDGSTS.E [R249+0xec], desc[UR28][R148.64], !P3 ;  /* 0x000ec00094f97fae */ /* 0x0003e2000d9a101c */
[----:B------:R-:W-:Y:S01]  /*4650*/  IMAD R40, R40, UR4, RZ ;  /* 0x0000000428287c24 */ /* 0x000fe2000f8e02ff */
[----:B------:R-:W-:Y:S01]  /*4660*/  ISETP.GT.AND P3, PT, R58, 0x7f, PT ;  /* 0x0000007f3a00780c */ /* 0x000fe20003f64270 */
[----:B------:R-:W-:Y:S01]  /*4670*/  IMAD R38, R38, UR4, RZ ;  /* 0x0000000426267c24 */ /* 0x000fe2000f8e02ff */
[----:B------:R1:W-:Y:S01]  /*4680*/  LDGSTS.E [R249+0xf0], desc[UR28][R212.64], !P4 ;  /* 0x000f0000d4f97fae */ /* 0x0003e2000e1a101c */
[----:B------:R-:W-:Y:S01]  /*4690*/  ISETP.GE.U32.AND P4, PT, R35, 0x7fffff81, PT ;  /* 0x7fffff812300780c */ /* 0x000fe20003f86070 */
[----:B------:R-:W-:Y:S01]  /*46a0*/  IMAD R52, R52, UR4, RZ ;  /* 0x0000000434347c24 */ /* 0x000fe2000f8e02ff */
[----:B------:R-:W-:Y:S01]  /*46b0*/  SEL R55, R55, RZ, P3 ;  /* 0x000000ff37377207 */ /* 0x000fe20001800000 */
[----:B------:R1:W-:Y:S01]  /*46c0*/  LDGSTS.E [R249+0xf4], desc[UR28][R214.64], !P5 ;  /* 0x000f4000d6f97fae */ /* 0x0003e2000e9a101c */
[----:B------:R-:W-:Y:S01]  /*46d0*/  IMAD R45, R45, UR4, RZ ;  /* 0x000000042d2d7c24 */ /* 0x000fe2000f8e02ff */
[----:B------:R-:W-:Y:S01]  /*46e0*/  ISETP.NE.U32.AND P3, PT, R54, RZ, PT ;  /* 0x000000ff3600720c */ /* 0x000fe20003f65070 */
[----:B------:R-:W-:Y:S01]  /*46f0*/  IMAD R49, R49, UR4, RZ ;  /* 0x0000000431317c24 */ /* 0x000fe2000f8e02ff */
[----:B------:R1:W-:Y:S01]  /*4700*/  LDGSTS.E [R249+0xf8], desc[UR28][R216.64], !P2 ;  /* 0x000f8000d8f97fae */ /* 0x0003e2000d1a101c */
[----:B------:R-:W-:Y:S01]  /*4710*/  IMAD R36, R36, UR4, RZ ;  /* 0x0000000424247c24 */ /* 0x000fe2000f8e02ff */
[----:B------:R-:W-:Y:S01]  /*4720*/  ISETP.NE.U32.AND P2, PT, R55, RZ, PT ;  /* 0x000000ff3700720c */ /* 0x000fe20003f45070 */
[----:B------:R-:W-:Y:S01]  /*4730*/  IMAD R43, R43, UR4, RZ ;  /* 0x000000042b2b7c24 */ /* 0x000fe2000f8e02ff */
[-C--:B------:R-:W-:Y:S01]  /*4740*/  LEA R152, P5, R49, R220.reuse, 0x2 ;  /* 0x000000dc31987211 */ /* 0x080fe200078a10ff */
[----:B------:R-:W-:Y:S01]  /*4750*/  IMAD R33, R33, UR4, RZ ;  /* 0x0000000421217c24 */ /* 0x000fe2000f8e02ff */
[----:B------:R1:W-:Y:S01]  /*4760*/  LDGSTS.E [R249+0xfc], desc[UR28][R218.64], !P4 ;  /* 0x000fc000daf97fae */ /* 0x0003e2000e1a101c */
[-C--:B------:R-:W-:Y:S01]  /*4770*/  LEA R150, P4, R53, R220.reuse, 0x2 ;  /* 0x000000dc35967211 */ /* 0x080fe200078810ff */
[----:B------:R-:W-:Y:S01]  /*4780*/  IMAD R39, R39, UR4, RZ ;  /* 0x0000000427277c24 */ /* 0x000fe2000f8e02ff */
[-C--:B------:R-:W-:Y:S01]  /*4790*/  LEA.HI.X.SX32 R153, R49, R3.reuse, 0x2, P5 ;  /* 0x0000000331997211 */ /* 0x080fe200028f16ff */
[----:B------:R-:W-:Y:S01]  /*47a0*/  IMAD R51, R51, UR4, RZ ;  /* 0x0000000433337c24 */ /* 0x000fe2000f8e02ff */
[-C--:B------:R-:W-:Y:S01]  /*47b0*/  LEA.HI.X.SX32 R151, R53, R3.reuse, 0x2, P4 ;  /* 0x0000000335977211 */ /* 0x080fe200020f16ff */
[----:B------:R-:W-:Y:S01]  /*47c0*/  IMAD R37, R37, UR4, RZ ;  /* 0x0000000425257c24 */ /* 0x000fe2000f8e02ff */
[-C--:B------:R-:W-:Y:S01]  /*47d0*/  LEA R154, P4, R46, R220.reuse, 0x2 ;  /* 0x000000dc2e9a7211 */ /* 0x080fe200078810ff */
[----:B------:R-:W-:Y:S01]  /*47e0*/  IMAD R44, R44, UR4, RZ ;  /* 0x000000042c2c7c24 */ /* 0x000fe2000f8e02ff */
[-C--:B------:R-:W-:Y:S01]  /*47f0*/  LEA R156, P5, R43, R220.reuse, 0x2 ;  /* 0x000000dc2b9c7211 */ /* 0x080fe200078a10ff */
[----:B------:R-:W-:Y:S01]  /*4800*/  IMAD R48, R48, UR4, RZ ;  /* 0x0000000430307c24 */ /* 0x000fe2000f8e02ff */
[-C--:B------:R-:W-:Y:S01]  /*4810*/  LEA.HI.X.SX32 R155, R46, R3.reuse, 0x2, P4 ;  /* 0x000000032e9b7211 */ /* 0x080fe200020f16ff */
[----:B------:R-:W-:Y:S01]  /*4820*/  IMAD R31, R31, UR4, RZ ;  /* 0x000000041f1f7c24 */ /* 0x000fe2000f8e02ff */
        /* <DEDUP_REMOVED lines=9> */
[----:B------:R-:W-:Y:S01]  /*48c0*/  STL [R1+0xd0], R53 ;  /* 0x0000d03501007387 */ /* 0x000fe20000100800 */
[-C--:B------:R-:W-:Y:S01]  /*48d0*/  LEA.HI.X.SX32 R163, R38, R3.reuse, 0x2, P4 ;  /* 0x0000000326a37211 */ /* 0x080fe200020f16ff */
[----:B------:R-:W-:Y:S01]  /*48e0*/  IMAD R47, R47, UR4, RZ ;  /* 0x000000042f2f7c24 */ /* 0x000fe2000f8e02ff */
[-C--:B------:R-:W-:Y:S01]  /*48f0*/  LEA R166, P4, R52, R220.reuse, 0x2 ;  /* 0x000000dc34a67211 */ /* 0x080fe200078810ff */
[----:B------:R-:W-:Y:S01]  /*4900*/  STL [R1+0xcc], R52 ;  /* 0x0000cc3401007387 */ /* 0x000fe20000100800 */
[-C--:B------:R-:W-:Y:S01]  /*4910*/  LEA.HI.X.SX32 R161, R39, R3.reuse, 0x2, P5 ;  /* 0x0000000327a17211 */ /* 0x080fe200028f16ff */
[----:B------:R-:W-:Y:S01]  /*4920*/  IMAD R32, R32, UR4, RZ ;  /* 0x0000000420207c24 */ /* 0x000fe2000f8e02ff */
[-C--:B------:R-:W-:Y:S01]  /*4930*/  LEA.HI.X.SX32 R167, R52, R3.reuse, 0x2, P4 ;  /* 0x0000000334a77211 */ /* 0x080fe200020f16ff */
[----:B------:R-:W-:Y:S01]  /*4940*/  STL [R1+0xc8], R51 ;  /* 0x0000c83301007387 */ /* 0x000fe20000100800 */
[-C--:B------:R-:W-:Y:S01]  /*4950*/  LEA R170, P4, R45, R220.reuse, 0x2 ;  /* 0x000000dc2daa7211 */ /* 0x080fe200078810ff */
[----:B------:R-:W-:Y:S01]  /*4960*/  IMAD R26, R26, UR4, RZ ;  /* 0x000000041a1a7c24 */ /* 0x000fe2000f8e02ff */
[-C--:B------:R-:W-:Y:S01]  /*4970*/  LEA R164, P5, R37, R220.reuse, 0x2 ;  /* 0x000000dc25a47211 */ /* 0x080fe200078a10ff */
[----:B------:R-:W-:Y:S01]  /*4980*/  STL [R1+0xc0], R49 ;  /* 0x0000c03101007387 */ /* 0x000fe20000100800 */
[-C--:B------:R-:W-:Y:S01]  /*4990*/  LEA.HI.X.SX32 R171, R45, R3.reuse, 0x2, P4 ;  /* 0x000000032dab7211 */ /* 0x080fe200020f16ff */
[----:B------:R-:W-:Y:S01]  /*49a0*/  IMAD R41, R41, UR4, RZ ;  /* 0x0000000429297c24 */ /* 0x000fe2000f8e02ff */
[CC--:B------:R-:W-:Y:S01]  /*49b0*/  LEA R174, P4, R36.reuse, R220.reuse, 0x2 ;  /* 0x000000dc24ae7211 */ /* 0x0c0fe200078810ff */
[----:B------:R-:W-:Y:S01]  /*49c0*/  STL [R1+0xc4], R50 ;  /* 0x0000c43201007387 */ /* 0x000fe20000100800 */
[-C--:B------:R-:W-:Y:S01]  /*49d0*/  LEA.HI.X.SX32 R165, R37, R3.reuse, 0x2, P5 ;  /* 0x0000000325a57211 */ /* 0x080fe200028f16ff */
[----:B------:R-:W-:Y:S01]  /*49e0*/  IMAD R25, R25, UR4, RZ ;  /* 0x0000000419197c24 */ /* 0x000fe2000f8e02ff */
[-C--:B------:R-:W-:Y:S01]  /*49f0*/  LEA.HI.X.SX32 R175, R36, R3.reuse, 0x2, P4 ;  /* 0x0000000324af7211 */ /* 0x080fe200020f16ff */
[----:B------:R-:W-:Y:S01]  /*4a00*/  STL [R1+0xbc], R48 ;  /* 0x0000bc3001007387 */ /* 0x000fe20000100800 */
[CC--:B------:R-:W-:Y:S01]  /*4a10*/  LEA R178, P4, R33.reuse, R220.reuse, 0x2 ;  /* 0x000000dc21b27211 */ /* 0x0c0fe200078810ff */
        /* <DEDUP_REMOVED lines=28> */
[C---:B------:R-:W-:Y:S01]  /*4be0*/  VIADD R56, R251.reuse, 0xffffffbf ;  /* 0xffffffbffb387836 */ /* 0x040fe20000000000 */
[-C--:B------:R-:W-:Y:S01]  /*4bf0*/  LEA R198, P4, R50, R220.reuse, 0x2 ;  /* 0x000000dc32c67211 */ /* 0x080fe200078810ff */
[----:B------:R-:W-:Y:S01]  /*4c00*/  STL [R1+0x98], R41 ;  /* 0x0000982901007387 */ /* 0x000fe20000100800 */
[-C--:B------:R-:W-:Y:S01]  /*4c10*/  LEA.HI.X.SX32 R177, R34, R3.reuse, 0x2, P5 ;  /* 0x0000000322b17211 */ /* 0x080fe200028f16ff */
[----:B------:R-:W-:Y:S01]  /*4c20*/  VIADD R35, R251, 0xffffffbe ;  /* 0xffffffbefb237836 */ /* 0x000fe20000000000 */
[----:B------:R-:W-:Y:S01]  /*4c30*/  LEA R180, P5, R32, R220, 0x2 ;  /* 0x000000dc20b47211 */ /* 0x000fe200078a10ff */
[----:B------:R-:W-:Y:S01]  /*4c40*/  STL [R1+0x80], R39 ;  /* 0x0000802701007387 */ /* 0x000fe20000100800 */
[----:B------:R-:W-:-:S02]  /*4c50*/  LEA.HI.X.SX32 R199, R50, R3, 0x2, P4 ;  /* 0x0000000332c77211 */ /* 0x000fc400020f16ff */
[-C--:B------:R-:W-:Y:S01]  /*4c60*/  LEA R202, P4, R26, R220.reuse, 0x2 ;  /* 0x000000dc1aca7211 */ /* 0x080fe200078810ff */
[----:B------:R-:W-:Y:S01]  /*4c70*/  STL [R1+0x70], R38 ;  /* 0x0000702601007387 */ /* 0x000fe20000100800 */
[-C--:B------:R-:W-:Y:S02]  /*4c80*/  LEA.HI.X.SX32 R181, R32, R3.reuse, 0x2, P5 ;  /* 0x0000000320b57211 */ /* 0x080fe400028f16ff */
[-C--:B------:R-:W-:Y:S01]  /*4c90*/  LEA R184, P5, R47, R220.reuse, 0x2 ;  /* 0x000000dc2fb87211 */ /* 0x080fe200078a10ff */
[----:B------:R-:W-:Y:S01]  /*4ca0*/  STL [R1+0x60], R37 ;  /* 0x0000602501007387 */ /* 0x000fe20000100800 */
[-C--:B------:R-:W-:Y:S02]  /*4cb0*/  LEA.HI.X.SX32 R203, R26, R3.reuse, 0x2, P4 ;  /* 0x000000031acb7211 */ /* 0x080fe400020f16ff */
        /* <DEDUP_REMOVED lines=12> */
[CC--:B------:R-:W-:Y:S01]  /*4d80*/  LEA R208, P4, R23.reuse, R220.reuse, 0x2 ;  /* 0x000000dc17d07211 */ /* 0x0c0fe200078810ff */
        /* <DEDUP_REMOVED lines=11> */
[C---:B------:R-:W-:Y:S01]  /*4e40*/  LEA R220, P4, R252.reuse, R220, 0x2 ;  /* 0x000000dcfcdc7211 */ /* 0x040fe200078810ff */
[----:B------:R-:W-:Y:S01]  /*4e50*/  STL [R1+0xb4], R27 ;  /* 0x0000b41b01007387 */ /* 0x000fe20000100800 */
[-C--:B------:R-:W-:Y:S02]  /*4e60*/  LEA.HI.X.SX32 R201, R27, R3.reuse, 0x2, P5 ;  /* 0x000000031bc97211 */ /* 0x080fe400028f16ff */
[----:B------:R-:W-:Y:S01]  /*4e70*/  LEA.HI.X.SX32 R221, R252, R3, 0x2, P4 ;  /* 0x00000003fcdd7211 */ /* 0x000fe200020f16ff */
[----:B------:R-:W-:Y:S01]  /*4e80*/  STL [R1+0xa4], R26 ;  /* 0x0000a41a01007387 */ /* 0x000fe20000100800 */
[----:B------:R-:W-:-:S02]  /*4e90*/  LOP3.LUT R3, R2, 0x40, RZ, 0x3c, !PT ;  /* 0x0000004002037812 */ /* 0x000fc400078e3cff */
[----:B------:R-:W-:Y:S01]  /*4ea0*/  ISETP.GE.U32.AND P6, PT, R56, 0x7fffff80, PT ;  /* 0x7fffff803800780c */ /* 0x000fe20003fc6070 */
[----:B------:R-:W-:Y:S01]  /*4eb0*/  STL [R1+0x94], R25 ;  /* 0x0000941901007387 */ /* 0x000fe20000100800 */
[----:B------:R-:W-:Y:S01]  /*4ec0*/  ISETP.GE.U32.AND P5, PT, R35, 0x7fffff7f, PT ;  /* 0x7fffff7f2300780c */ /* 0x000fe20003fa6070 */
[----:B------:R-:W-:Y:S01]  /*4ed0*/  VIADD R69, R3, UR11 ;  /* 0x0000000b03457c36 */ /* 0x000fe20008000000 */
[----:B------:R-:W-:Y:S01]  /*4ee0*/  LOP3.LUT R3, R2, 0x60, RZ, 0x3c, !PT ;  /* 0x0000006002037812 */ /* 0x000fe200078e3cff */
[----:B------:R-:W-:Y:S04]  /*4ef0*/  STL [R1+0x84], R24 ;  /* 0x0000841801007387 */ /* 0x000fe80000100800 */
[----:B------:R1:W-:Y:S01]  /*4f00*/  STL [R1+0x74], R23 ;  /* 0x0000741701007387 */ /* 0x0003e20000100800 */
[----:B------:R-:W-:-:S02]  /*4f10*/  VIADD R68, R3, UR11 ;  /* 0x0000000b03447c36 */ /* 0x000fc40008000000 */
[----:B------:R-:W-:Y:S01]  /*4f20*/  IMAD.SHL.U32 R3, R70, 0x40, RZ ;  /* 0x0000004046037824 */ /* 0x000fe200078e00ff */
[----:B------:R-:W0:Y:S03]  /*4f30*/  LDGDEPBAR ;  /* 0x00000000000079af */ /* 0x000e260000000000 */
[C---:B--2---:R-:W-:Y:S01]  /*4f40*/  IMAD.WIDE R74, R3.reuse, 0x4, R74 ;  /* 0x00000004034a7825 */ /* 0x044fe200078e024a */
[----:B------:R2:W-:Y:S01]  /*4f50*/  LDGSTS.E [R247+0x10000], desc[UR28][R150.64], P3 ;  /* 0x1000000096f77fae */ /* 0x0005e200099a101c */
[----:B-1----:R-:W-:Y:S02]  /*4f60*/  LOP3.LUT R23, R2, 0x20, RZ, 0x3c, !PT ;  /* 0x0000002002177812 */ /* 0x002fe400078e3cff */
[----:B---3--:R-:W-:Y:S01]  /*4f70*/  IMAD.WIDE R222, R3, 0x4, R222 ;  /* 0x0000000403de7825 */ /* 0x008fe200078e02de */
[----:B------:R1:W-:Y:S03]  /*4f80*/  LDGSTS.E [R247+0x10400], desc[UR28][R152.64], P3 ;  /* 0x1040000098f77fae */ /* 0x0003e600099a101c */
[----:B------:R-:W-:Y:S01]  /*4f90*/  VIADD R246, R23, UR11 ;  /* 0x0000000b17f67c36 */ /* 0x000fe20008000000 */
[----:B------:R3:W-:Y:S01]  /*4fa0*/  LDGSTS.E [R247+0x10800], desc[UR28][R154.64], P3 ;  /* 0x108000009af77fae */ /* 0x0007e200099a101c */
[----:B----4-:R-:W-:-:S03]  /*4fb0*/  IMAD.WIDE R224, R3, 0x4, R224 ;  /* 0x0000000403e07825 */ /* 0x010fc600078e02e0 */
[----:B------:R4:W-:Y:S01]  /*4fc0*/  LDGSTS.E [R247+0x10c00], desc[UR28][R156.64], P3 ;  /* 0x10c000009cf77fae */ /* 0x0009e200099a101c */
[----:B-----5:R-:W-:-:S03]  /*4fd0*/  IMAD.WIDE R226, R3, 0x4, R226 ;  /* 0x0000000403e27825 */ /* 0x020fc600078e02e2 */
[----:B------:R5:W-:Y:S01]  /*4fe0*/  LDGSTS.E [R247+0x11000], desc[UR28][R158.64], P3 ;  /* 0x110000009ef77fae */ /* 0x000be200099a101c */
[----:B------:R-:W-:-:S03]  /*4ff0*/  IMAD.WIDE R228, R3, 0x4, R228 ;  /* 0x0000000403e47825 */ /* 0x000fc600078e02e4 */
        /* <DEDUP_REMOVED lines=19> */
[----:B------:R-:W-:Y:S02]  /*5130*/  VIADD R20, R251, 0xffffffae ;  /* 0xffffffaefb147836 */ /* 0x000fe40000000000 */
[C---:B------:R-:W-:Y:S01]  /*5140*/  IMAD.WIDE R72, R3.reuse, 0x4, R72 ;  /* 0x0000000403487825 */ /* 0x040fe200078e0248 */
[----:B------:R1:W-:Y:S03]  /*5150*/  LDGSTS.E [R246+0x11d00], desc[UR28][R180.64], P3 ;  /* 0x11d00000b4f67fae */ /* 0x0003e600099a101c */
        /* <DEDUP_REMOVED lines=33> */
[----:B------:R-:W0:Y:S03]  /*5370*/  LDGDEPBAR ;  /* 0x00000000000079af */ /* 0x000e260000000000 */
[C---:B------:R-:W-:Y:S01]  /*5380*/  IMAD.WIDE R110, R3.reuse, 0x4, R110 ;  /* 0x00000004036e7825 */ /* 0x040fe200078e026e */
[----:B------:R-:W-:Y:S03]  /*5390*/  BAR.SYNC.DEFER_BLOCKING 0x0 ;  /* 0x0000000000007b1d */ /* 0x000fe60000010000 */
[----:B------:R-:W-:-:S04]  /*53a0*/  IMAD.WIDE R112, R3, 0x4, R112 ;  /* 0x0000000403707825 */ /* 0x000fc800078e0270 */
[C---:B------:R-:W-:Y:S01]  /*53b0*/  IMAD.WIDE R114, R3.reuse, 0x4, R114 ;  /* 0x0000000403727825 */ /* 0x040fe200078e0272 */
[----:B------:R1:W-:Y:S03]  /*53c0*/  STL [R1+0x64], R22 ;  /* 0x0000641601007387 */ /* 0x0003e60000100800 */
[C---:B------:R-:W-:Y:S01]  /*53d0*/  IMAD.WIDE R116, R3.reuse, 0x4, R116 ;  /* 0x0000000403747825 */ /* 0x040fe200078e0274 */
[----:B------:R2:W-:Y:S03]  /*53e0*/  STL.64 [R1+0x50], R24 ;  /* 0x0000501801007387 */ /* 0x0005e60000100a00 */
[----:B------:R-:W-:-:S04]  /*53f0*/  IMAD.WIDE R118, R3, 0x4, R118 ;  /* 0x0000000403767825 */ /* 0x000fc800078e0276 */
[----:B-1----:R-:W-:Y:S02]  /*5400*/  VIADD R22, R251, 0xffffffbd ;  /* 0xffffffbdfb167836 */ /* 0x002fe40000000000 */
[----:B------:R-:W-:-:S03]  /*5410*/  IMAD.WIDE R120, R3, 0x4, R120 ;  /* 0x0000000403787825 */ /* 0x000fc600078e0278 */
[----:B------:R-:W-:Y:S01]  /*5420*/  ISETP.GE.U32.AND P4, PT, R22, 0x7fffff7e, PT ;  /* 0x7fffff7e1600780c */ /* 0x000fe20003f86070 */
[----:B------:R-:W-:Y:S01]  /*5430*/  VIADD R22, R251, 0xffffffbc ;  /* 0xffffffbcfb167836 */ /* 0x000fe20000000000 */
[----:B------:R-:W-:Y:S01]  /*5440*/  @!PT LDS RZ, [RZ] ;  /* 0x00000000fffff984 */ /* 0x000fe20000000800 */
[----:B------:R-:W-:Y:S01]  /*5450*/  @!PT LDS RZ, [RZ] ;  /* 0x00000000fffff984 */ /* 0x000fe20000000800 */
[----:B------:R-:W-:Y:S01]  /*5460*/  @!PT LDS RZ, [RZ] ;  /* 0x00000000fffff984 */ /* 0x000fe20000000800 */
[----:B------:R1:W-:Y:S01]  /*5470*/  LDGSTS.E [R249+0x8000], desc[UR28][R74.64], !P6 ;  /* 0x080000004af97fae */ /* 0x0003e2000f1a101c */
[----:B------:R-:W-:-:S03]  /*5480*/  IMAD.WIDE R122, R3, 0x4, R122 ;  /* 0x00000004037a7825 */ /* 0x000fc600078e027a */
[----:B------:R-:W-:Y:S01]  /*5490*/  ISETP.GE.U32.AND P3, PT, R22, 0x7fffff7d, PT ;  /* 0x7fffff7d1600780c */ /* 0x000fe20003f66070 */
[----:B------:R-:W-:Y:S01]  /*54a0*/  VIADD R22, R251, 0xffffffbb ;  /* 0xffffffbbfb167836 */ /* 0x000fe20000000000 */
        /* <DEDUP_REMOVED lines=49> */
[----:B------:R-:W-:Y:S01]  /*57c0*/  ISETP.GE.U32.AND P5, PT, R20, 0x7fffff6f, PT ;  /* 0x7fffff6f1400780c */ /* 0x000fe20003fa6070 */
[C---:B------:R-:W-:Y:S02]  /*57d0*/  IMAD.WIDE R20, R3.reuse, 0x4, R16 ;  /* 0x0000000403147825 */ /* 0x040fe400078e0210 */
[----:B------:R-:W-:Y:S02]  /*57e0*/  ISETP.GE.U32.AND P6, PT, R22, 0x7fffff70, PT ;  /* 0x7fffff701600780c */ /* 0x000fe40003fc6070 */
[----:B------:R-:W-:-:S04]  /*57f0*/  IMAD.WIDE R22, R3, 0x4, R18 ;  /* 0x0000000403167825 */ /* 0x000fc800078e0212 */
[C---:B------:R-:W-:Y:S01]  /*5800*/  VIADD R18, R251.reuse, 0xffffffad ;  /* 0xffffffadfb127836 */ /* 0x040fe20000000000 */
[----:B------:R1:W-:Y:S01]  /*5810*/  LDGSTS.E [R249+0x8038], desc[UR28][R22.64], !P4 ;  /* 0x0803800016f97fae */ /* 0x0003e2000e1a101c */
[----:B------:R-:W-:Y:S02]  /*5820*/  VIADD R16, R251, 0xffffffac ;  /* 0xffffffacfb107836 */ /* 0x000fe40000000000 */
[C---:B------:R-:W-:Y:S01]  /*5830*/  IMAD.WIDE R148, R3.reuse, 0x4, R148 ;  /* 0x0000000403947825 */ /* 0x040fe200078e0294 */
[----:B------:R-:W-:Y:S01]  /*5840*/  ISETP.GE.U32.AND P4, PT, R18, 0x7fffff6e, PT ;  /* 0x7fffff6e1200780c */ /* 0x000fe20003f86070 */
[----:B------:R1:W-:Y:S01]  /*5850*/  LDGSTS.E [R249+0x803c], desc[UR28][R20.64], !P3 ;  /* 0x0803c00014f97fae */ /* 0x0003e2000d9a101c */
[----:B------:R-:W-:Y:S01]  /*5860*/  ISETP.GE.U32.AND P3, PT, R16, 0x7fffff6d, PT ;  /* 0x7fffff6d1000780c */ /* 0x000fe20003f66070 */
[----:B------:R-:W-:Y:S02]  /*5870*/  IMAD.WIDE R18, R3, 0x4, R14 ;  /* 0x0000000403127825 */ /* 0x000fe400078e020e */
[----:B------:R1:W-:Y:S02]  /*5880*/  STL.64 [R1+0x48], R22 ;  /* 0x0000481601007387 */ /* 0x0003e40000100a00 */
[----:B------:R-:W-:-:S02]  /*5890*/  VIADD R14, R251, 0xffffffab ;  /* 0xffffffabfb0e7836 */ /* 0x000fc40000000000 */
[----:B------:R-:W-:Y:S01]  /*58a0*/  IMAD.WIDE R16, R3, 0x4, R12 ;  /* 0x0000000403107825 */ /* 0x000fe200078e020c */
[----:B------:R1:W-:Y:S02]  /*58b0*/  LDGSTS.E [R249+0x8040], desc[UR28][R18.64], !P6 ;  /* 0x0804000012f97fae */ /* 0x0003e4000f1a101c */
        /* <DEDUP_REMOVED lines=13> */
[----:B------:R-:W-:Y:S01]  /*5990*/  IMAD.WIDE R8, R3, 0x4, R4 ;  /* 0x0000000403087825 */ /* 0x000fe200078e0204 */
[----:B------:R1:W-:Y:S03]  /*59a0*/  LDGSTS.E [R249+0x8050], desc[UR28][R10.64], !P6 ;  /* 0x080500000af97fae */ /* 0x0003e6000f1a101c */
[C---:B------:R-:W-:Y:S01]  /*59b0*/  VIADD R4, R251.reuse, 0xffffffa6 ;  /* 0xffffffa6fb047836 */ /* 0x040fe20000000000 */
[----:B------:R1:W-:Y:S01]  /*59c0*/  LDGSTS.E [R249+0x8054], desc[UR28][R8.64], !P5 ;  /* 0x0805400008f97fae */ /* 0x0003e2000e9a101c */
[C---:B------:R-:W-:Y:S02]  /*59d0*/  VIADD R6, R251.reuse, 0xffffffa7 ;  /* 0xffffffa7fb067836 */ /* 0x040fe40000000000 */
[C---:B------:R-:W-:Y:S01]  /*59e0*/  VIADD R5, R251.reuse, 0xffffff80 ;  /* 0xffffff80fb057836 */ /* 0x040fe20000000000 */
[----:B------:R-:W-:Y:S01]  /*59f0*/  ISETP.GE.U32.AND P5, PT, R4, 0x7fffff67, PT ;  /* 0x7fffff670400780c */ /* 0x000fe20003fa6070 */
[----:B------:R-:W-:Y:S01]  /*5a00*/  VIADD R4, R251, 0xffffffa5 ;  /* 0xffffffa5fb047836 */ /* 0x000fe20000000000 */
[----:B------:R-:W-:Y:S01]  /*5a10*/  ISETP.GE.U32.AND P6, PT, R6, 0x7fffff68, PT ;  /* 0x7fffff680600780c */ /* 0x000fe20003fc6070 */
[----:B------:R1:W-:Y:S01]  /*5a20*/  LDGSTS.E [R249+0x8058], desc[UR28][R72.64], !P4 ;  /* 0x0805800048f97fae */ /* 0x0003e2000e1a101c */
[----:B------:R-:W-:-:S02]  /*5a30*/  IMAD.WIDE R212, R3, 0x4, R212 ;  /* 0x0000000403d47825 */ /* 0x000fc400078e02d4 */
[----:B------:R-:W-:Y:S01]  /*5a40*/  ISETP.GE.U32.AND P4, PT, R4, 0x7fffff66, PT ;  /* 0x7fffff660400780c */ /* 0x000fe20003f86070 */
[----:B------:R1:W-:Y:S01]  /*5a50*/  LDGSTS.E [R249+0x805c], desc[UR28][R76.64], !P3 ;  /* 0x0805c0004cf97fae */ /* 0x0003e2000d9a101c */
[----:B------:R-:W-:Y:S02]  /*5a60*/  VIADD R4, R251, 0xffffffa4 ;  /* 0xffffffa4fb047836 */ /* 0x000fe40000000000 */
[----:B------:R-:W-:Y:S01]  /*5a70*/  IMAD.WIDE R214, R3, 0x4, R214 ;  /* 0x0000000403d67825 */ /* 0x000fe200078e02d6 */
[----:B------:R1:W-:Y:S02]  /*5a80*/  STL.64 [R1+0x30], R20 ;  /* 0x0000301401007387 */ /* 0x0003e40000100a00 */
        /* <DEDUP_REMOVED lines=11> */
[----:B--2---:R-:W-:-:S03]  /*5b40*/  IMAD.WIDE R150, R71, 0x4, R150 ;  /* 0x0000000447967825 */ /* 0x004fc600078e0296 */
[----:B------:R-:W-:Y:S01]  /*5b50*/  ISETP.GE.U32.AND P4, PT, R4, 0x7fffff62, PT ;  /* 0x7fffff620400780c */ /* 0x000fe20003f86070 */
[----:B------:R-:W-:Y:S01]  /*5b60*/  VIADD R4, R251, 0xffffffa0 ;  /* 0xffffffa0fb047836 */ /* 0x000fe20000000000 */
[----:B------:R1:W-:Y:S01]  /*5b70*/  LDGSTS.E [R249+0x806c], desc[UR28][R84.64], !P3 ;  /* 0x0806c00054f97fae */ /* 0x0003e2000d9a101c */
[----:B------:R-:W-:-:S03]  /*5b80*/  IMAD.WIDE R152, R71, 0x4, R152 ;  /* 0x0000000447987825 */ /* 0x000fc600078e0298 */
[----:B------:R-:W-:Y:S01]  /*5b90*/  ISETP.GE.U32.AND P3, PT, R4, 0x7fffff61, PT ;  /* 0x7fffff610400780c */ /* 0x000fe20003f66070 */
[----:B------:R-:W-:Y:S01]  /*5ba0*/  VIADD R4, R251, 0xffffff9f ;  /* 0xffffff9ffb047836 */ /* 0x000fe20000000000 */
[----:B------:R1:W-:Y:S01]  /*5bb0*/  LDGSTS.E [R249+0x8070], desc[UR28][R86.64], !P6 ;  /* 0x0807000056f97fae */ /* 0x0003e2000f1a101c */
[----:B---3--:R-:W-:-:S03]  /*5bc0*/  IMAD.WIDE R154, R71, 0x4, R154 ;  /* 0x00000004479a7825 */ /* 0x008fc600078e029a */
[----:B------:R-:W-:Y:S01]  /*5bd0*/  ISETP.GE.U32.AND P6, PT, R4, 0x7fffff60, PT ;  /* 0x7fffff600400780c */ /* 0x000fe20003fc6070 */
[----:B------:R-:W-:Y:S01]  /*5be0*/  VIADD R4, R251, 0xffffff9e ;  /* 0xffffff9efb047836 */ /* 0x000fe20000000000 */
[----:B------:R1:W-:Y:S01]  /*5bf0*/  LDGSTS.E [R249+0x8074], desc[UR28][R88.64], !P5 ;  /* 0x0807400058f97fae */ /* 0x0003e2000e9a101c */
[----:B----4-:R-:W-:-:S03]  /*5c00*/  IMAD.WIDE R156, R71, 0x4, R156 ;  /* 0x00000004479c7825 */ /* 0x010fc600078e029c */
[----:B------:R-:W-:Y:S01]  /*5c10*/  ISETP.GE.U32.AND P5, PT, R4, 0x7fffff5f, PT ;  /* 0x7fffff5f0400780c */ /* 0x000fe20003fa6070 */
[----:B------:R-:W-:Y:S01]  /*5c20*/  VIADD R4, R251, 0xffffff9d ;  /* 0xffffff9dfb047836 */ /* 0x000fe20000000000 */
[----:B------:R1:W-:Y:S01]  /*5c30*/  LDGSTS.E [R249+0x8078], desc[UR28][R90.64], !P4 ;  /* 0x080780005af97fae */ /* 0x0003e2000e1a101c */
[----:B-----5:R-:W-:-:S03]  /*5c40*/  IMAD.WIDE R158, R71, 0x4, R158 ;  /* 0x00000004479e7825 */ /* 0x020fc600078e029e */
        /* <DEDUP_REMOVED lines=110> */
[----:B------:R1:W-:Y:S04]  /*6330*/  LDGSTS.E [R249+0x80e8], desc[UR28][R146.64], !P4 ;  /* 0x080e800092f97fae */ /* 0x0003e8000e1a101c */
[----:B------:R-:W-:Y:S01]  /*6340*/  ISETP.GE.U32.AND P4, PT, R4, 0x7fffff42, PT ;  /* 0x7fffff420400780c */ /* 0x000fe20003f86070 */
[----:B------:R1:W-:Y:S01]  /*6350*/  LDGSTS.E [R249+0x80ec], desc[UR28][R148.64], !P3 ;  /* 0x080ec00094f97fae */ /* 0x0003e2000d9a101c */
[----:B------:R-:W-:-:S03]  /*6360*/  ISETP.GE.U32.AND P3, PT, R5, 0x7fffff41, PT ;  /* 0x7fffff410500780c */ /* 0x000fc60003f66070 */
[----:B------:R1:W-:Y:S04]  /*6370*/  LDGSTS.E [R249+0x80f0], desc[UR28][R212.64], !P6 ;  /* 0x080f0000d4f97fae */ /* 0x0003e8000f1a101c */
[----:B------:R1:W-:Y:S04]  /*6380*/  LDGSTS.E [R249+0x80f4], desc[UR28][R214.64], !P5 ;  /* 0x080f4000d6f97fae */ /* 0x0003e8000e9a101c */
[----:B------:R1:W-:Y:S04]  /*6390*/  LDGSTS.E [R249+0x80f8], desc[UR28][R216.64], !P4 ;  /* 0x080f8000d8f97fae */ /* 0x0003e8000e1a101c */
[----:B------:R1:W-:Y:S04]  /*63a0*/  LDGSTS.E [R249+0x80fc], desc[UR28][R218.64], !P3 ;  /* 0x080fc000daf97fae */ /* 0x0003e8000d9a101c */
[----:B------:R-:W0:Y:S04]  /*63b0*/  LDGDEPBAR ;  /* 0x00000000000079af */ /* 0x000e280000000000 */
[----:B------:R1:W-:Y:S04]  /*63c0*/  LDGSTS.E [R247+0x14000], desc[UR28][R150.64], P2 ;  /* 0x1400000096f77fae */ /* 0x0003e800091a101c */
        /* <DEDUP_REMOVED lines=30> */
[----:B------:R1:W-:Y:S01]  /*65b0*/  LDGSTS.E [R68+0x15f00], desc[UR28][R220.64], P2 ;  /* 0x15f00000dc447fae */ /* 0x0003e200091a101c */
[----:B------:R-:W-:-:S03]  /*65c0*/  ISETP.NE.U32.AND P2, PT, RZ, UR6, PT ;  /* 0x00000006ff007c0c */ /* 0x000fc6000bf45070 */
[----:B------:R-:W0:Y:S01]  /*65d0*/  LDGDEPBAR ;  /* 0x00000000000079af */ /* 0x000e220000000000 */
[----:B------:R-:W-:-:S03]  /*65e0*/  ISETP.LT.OR P3, PT, R58, 0x40, P2 ;  /* 0x000000403a00780c */ /* 0x000fc60001761670 */
[----:B------:R1:W-:Y:S04]  /*65f0*/  STL.64 [R1+0x28], R18 ;  /* 0x0000281201007387 */ /* 0x0003e80000100a00 */
[----:B------:R1:W-:Y:S04]  /*6600*/  STL.64 [R1+0x20], R16 ;  /* 0x0000201001007387 */ /* 0x0003e80000100a00 */
[----:B------:R1:W-:Y:S04]  /*6610*/  STL.64 [R1+0x18], R14 ;  /* 0x0000180e01007387 */ /* 0x0003e80000100a00 */
[----:B------:R1:W-:Y:S04]  /*6620*/  STL.64 [R1+0x10], R12 ;  /* 0x0000100c01007387 */ /* 0x0003e80000100a00 */
[----:B------:R1:W-:Y:S04]  /*6630*/  STL.64 [R1+0x8], R10 ;  /* 0x0000080a01007387 */ /* 0x0003e80000100a00 */
[----:B------:R1:W-:Y:S01]  /*6640*/  STL.64 [R1], R8 ;  /* 0x0000000801007387 */ /* 0x0003e20000100a00 */
[----:B------:R-:W-:-:S04]  /*6650*/  DEPBAR.LE SB0, 0x2 ;  /* 0x000080800000791a */ /* 0x000fc80000000000 */
[----:B------:R-:W-:Y:S06]  /*6660*/  BAR.SYNC.DEFER_BLOCKING 0x0 ;  /* 0x0000000000007b1d */ /* 0x000fec0000010000 */
[----:B------:R-:W-:Y:S05]  /*6670*/  @!P0 BRA `(.L_x_6) ;  /* 0x0000000000448947 */ /* 0x000fea0003800000 */
[----:B------:R-:W-:Y:S04]  /*6680*/  LDS.128 R4, [R249] ;  /* 0x00000000f9047984 */ /* 0x000fe80000000c00 */
[----:B-1----:R-:W-:Y:S04]  /*6690*/  LDS.128 R8, [R249+0x10] ;  /* 0x00001000f9087984 */ /* 0x002fe80000000c00 */
[----:B------:R-:W-:Y:S04]  /*66a0*/  LDS.128 R12, [R249+0x20] ;  /* 0x00002000f90c7984 */ /* 0x000fe80000000c00 */
        /* <DEDUP_REMOVED lines=12> */
[----:B------:R-:W1:Y:S02]  /*6770*/  LDS.128 R64, [R249+0xf0] ;  /* 0x0000f000f9407984 */ /* 0x000e640000000c00 */
[----:B-1----:R2:W-:Y:S02]  /*6780*/  STTM.x64 tmem[UR12+0x40], R4 ;  /* 0x00004004000079ed */ /* 0x0025e4000834000c */
.L_x_6:
[----:B-12---:R-:W-:Y:S01]  /*6790*/  IMAD.SHL.U32 R9, R3, 0x4, RZ ;  /* 0x0000000403097824 */ /* 0x006fe200078e00ff */
[----:B------:R-:W1:Y:S01]  /*67a0*/  FENCE.VIEW.ASYNC.T ;  /* 0x00000000000073c6 */ /* 0x000e620000000200 */
[----:B------:R-:W-:-:S03]  /*67b0*/  SHF.R.S32.HI R8, RZ, 0x1f, R3 ;  /* 0x0000001fff087819 */ /* 0x000fc60000011403 */
[----:B------:R2:W-:Y:S01]  /*67c0*/  STL [R1+0x40], R9 ;  /* 0x0000400901007387 */ /* 0x0005e20000100800 */
[----:B-1----:R-:W-:Y:S06]  /*67d0*/  BAR.SYNC.DEFER_BLOCKING 0x0 ;  /* 0x0000000000007b1d */ /* 0x002fec0000010000 */
[----:B------:R-:W-:Y:S05]  /*67e0*/  @P3 BRA `(.L_x_7) ;  /* 0x0000000000c43947 */ /* 0x000fea0003800000 */
[----:B------:R-:W-:Y:S01]  /*67f0*/  UIADD3 UR5, UPT, UPT, UR11, 0x10000, URZ ;  /* 0x000100000b057890 */ /* 0x000fe2000fffe0ff */
[----:B------:R-:W-:Y:S01]  /*6800*/  UMOV UR4, URZ ;  /* 0x000000ff00047c82 */ /* 0x000fe20008000000 */
[----:B------:R-:W-:Y:S02]  /*6810*/  UIADD3 UR9, UPT, UPT, UR10, 0x48, URZ ;  /* 0x000000480a097890 */ /* 0x000fe4000fffe0ff */
[----:B------:R-:W-:Y:S02]  /*6820*/  USHF.R.U32.HI UR5, URZ, 0x4, UR5 ;  /* 0x00000004ff057899 */ /* 0x000fe40008011605 */
[----:B------:R-:W-:Y:S02]  /*6830*/  UIADD3 UR14, UPT, UPT, UR10, 0x50, URZ ;  /* 0x000000500a0e7890 */ /* 0x000fe4000fffe0ff */
[----:B------:R-:W-:Y:S02]  /*6840*/  USGXT.U32 UR6, UR5, 0xe ;  /* 0x0000000e0506789a */ /* 0x000fe40008000000 */
[----:B------:R-:W-:-:S02]  /*6850*/  UIADD3 UR15, UPT, UPT, UR10, 0x58, URZ ;  /* 0x000000580a0f7890 */ /* 0x000fc4000fffe0ff */
[----:B------:R-:W-:Y:S01]  /*6860*/  UIADD3 UR34, UP1, UPT, UR6, 0x2, URZ ;  /* 0x0000000206227890 */ /* 0x000fe2000ff3e0ff */
[----:B------:R-:W-:Y:S01]  /*6870*/  UMOV UR5, URZ ;  /* 0x000000ff00057c82 */ /* 0x000fe20008000000 */
[----:B------:R-:W-:Y:S02]  /*6880*/  UIADD3 UR20, UPT, UPT, UR10, 0x60, URZ ;  /* 0x000000600a147890 */ /* 0x000fe4000fffe0ff */
[----:B------:R-:W-:Y:S02]  /*6890*/  UIADD3.X UR35, UPT, UPT, UR4, 0x40004040, URZ, UP1, !UPT ;  /* 0x4000404004237890 */ /* 0x000fe40008ffe4ff */
[----:B------:R-:W-:Y:S01]  /*68a0*/  UIADD3 UR21, UPT, UPT, UR10, 0x68, URZ ;  /* 0x000000680a157890 */ /* 0x000fe2000fffe0ff */
[----:B------:R-:W-:Y:S01]  /*68b0*/  UMOV UR4, UR8 ;  /* 0x0000000800047c82 */ /* 0x000fe20008000000 */
[----:B------:R-:W-:Y:S01]  /*68c0*/  UIADD3.64 UR16, UPT, UPT, UR34, 0x4, URZ ;  /* 0x0000000422107897 */ /* 0x000fe2000fffe0ff */
[----:B------:R-:W-:Y:S01]  /*68d0*/  UMOV UR32, UR4 ;  /* 0x0000000400207c82 */ /* 0x000fe20008000000 */
[----:B------:R-:W-:-:S02]  /*68e0*/  UIADD3.64 UR4, UPT, UPT, UR34, 0x2, URZ ;  /* 0x0000000222047897 */ /* 0x000fc4000fffe0ff */
[----:B------:R-:W-:Y:S02]  /*68f0*/  UIADD3.64 UR18, UPT, UPT, UR34, 0x1fe, URZ ;  /* 0x000001fe22127897 */ /* 0x000fe4000fffe0ff */
[----:B------:R-:W-:Y:S02]  /*6900*/  UIADD3.64 UR22, UPT, UPT, UR34, 0x200, URZ ;  /* 0x0000020022167897 */ /* 0x000fe4000fffe0ff */
[----:B------:R-:W-:Y:S02]  /*6910*/  UIADD3 UR26, UPT, UPT, UR10, 0x70, URZ ;  /* 0x000000700a1a7890 */ /* 0x000fe4000fffe0ff */
[----:B------:R-:W-:Y:S01]  /*6920*/  UIADD3.64 UR24, UPT, UPT, UR34, 0x202, URZ ;  /* 0x0000020222187897 */ /* 0x000fe2000fffe0ff */
[----:B------:R-:W-:Y:S01]  /*6930*/  UMOV UR36, 0x0 ;  /* 0x0000000000247882 */ /* 0x000fe20000000000 */
[----:B------:R-:W-:Y:S01]  /*6940*/  UMOV UR37, 0x8100910 ;  /* 0x0810091000257882 */ /* 0x000fe20000000000 */
[----:B------:R-:W-:Y:S02]  /*6950*/  UIADD3 UR27, UPT, UPT, UR10, 0x78, URZ ;  /* 0x000000780a1b7890 */ /* 0x000fe4000fffe0ff */
[----:B------:R-:W-:Y:S01]  /*6960*/  UIADD3.64 UR30, UPT, UPT, UR34, 0x204, URZ ;  /* 0x00000204221e7897 */ /* 0x000fe2000fffe0ff */
[----:B------:R-:W-:Y:S01]  /*6970*/  UMOV UR7, 0x40004040 ;  /* 0x4000404000077882 */ /* 0x000fe20000000000 */
[----:B------:R-:W-:Y:S01]  /*6980*/  UMOV UR38, 0x0 ;  /* 0x0000000000267882 */ /* 0x000fe20000000000 */
[----:B------:R-:W-:Y:S01]  /*6990*/  UMOV UR39, 0x8100910 ;  /* 0x0810091000277882 */ /* 0x000fe20000000000 */
[----:B------:R-:W-:Y:S01]  /*69a0*/  UMOV UR40, 0x0 ;  /* 0x0000000000287882 */ /* 0x000fe20000000000 */
[----:B------:R-:W-:Y:S01]  /*69b0*/  UMOV UR41, 0x8100910 ;  /* 0x0810091000297882 */ /* 0x000fe20000000000 */
[----:B------:R1:W-:Y:S01]  /*69c0*/  UTCHMMA tmem[UR13], gdesc[UR6], tmem[UR10], tmem[UR36], idesc[UR37], !UPT ;  /* 0x00ff24060d0079ea */ /* 0x0003e2000f80000a */
[----:B------:R-:W-:Y:S01]  /*69d0*/  UMOV UR42, 0x0 ;  /* 0x00000000002a7882 */ /* 0x000fe20000000000 */
[----:B------:R-:W-:Y:S01]  /*69e0*/  UMOV UR43, 0x8100910 ;  /* 0x08100910002b7882 */ /* 0x000fe20000000000 */
[----:B------:R1:W-:Y:S01]  /*69f0*/  UTCHMMA tmem[UR9], gdesc[UR34], tmem[UR10], tmem[UR38], idesc[UR39], UPT ;  /* 0x00ff2622090079ea */ /* 0x0003e2000b80000a */
        /* <DEDUP_REMOVED lines=12> */
[----:B------:R1:W-:Y:S01]  /*6ac0*/  UTCHMMA tmem[UR26], gdesc[UR24], tmem[UR10], tmem[UR48], idesc[UR49], UPT ;  /* 0x00ff30181a0079ea */ /* 0x0003e2000b80000a */
[----:B------:R1:W-:Y:S01]  /*6ad0*/  UTCHMMA tmem[UR27], gdesc[UR30], tmem[UR10], tmem[UR50], idesc[UR51], UPT ;  /* 0x00ff321e1b0079ea */ /* 0x0003e2000b80000a */
[----:B------:R1:W-:Y:S01]  /*6ae0*/  UTCBAR [UR32], URZ ;  /* 0x000000ff200073e9 */ /* 0x0003e200080000ff */
[----:B------:R-:W-:Y:S01]  /*6af0*/  NOP ;  /* 0x0000000000007918 */ /* 0x000fe20000000000 */
.L_x_7:
[----:B------:R-:W-:Y:S01]  /*6b00*/  SHF.L.U64.HI R7, R3, 0x2, R8 ;  /* 0x0000000203077819 */ /* 0x000fe20000010208 */
[----:B------:R-:W-:Y:S01]  /*6b10*/  BAR.SYNC.DEFER_BLOCKING 0x0 ;  /* 0x0000000000007b1d */ /* 0x000fe20000010000 */
[----:B------:R-:W-:Y:S01]  /*6b20*/  IADD3 R4, P0, PT, R74, R9, RZ ;  /* 0x000000094a047210 */ /* 0x000fe20007f1e0ff */
[----:B------:R-:W-:-:S04]  /*6b30*/  VIADD R6, R251, 0xffffff7f ;  /* 0xffffff7ffb067836 */ /* 0x000fc80000000000 */
[----:B------:R-:W-:Y:S01]  /*6b40*/  IMAD.X R5, R75, 0x1, R7, P0 ;  /* 0x000000014b057824 */ /* 0x000fe200000e0607 */
[----:B------:R-:W-:Y:S01]  /*6b50*/  ISETP.GE.U32.AND P0, PT, R6, 0x7fffff40, PT ;  /* 0x7fffff400600780c */ /* 0x000fe20003f06070 */
[----:B------:R3:W-:Y:S01]  /*6b60*/  STL [R1+0x3c], R7 ;  /* 0x00003c0701007387 */ /* 0x0007e20000100800 */
[----:B------:R-:W-:-:S03]  /*6b70*/  VIADD R6, R251, 0xffffff7e ;  /* 0xffffff7efb067836 */ /* 0x000fc60000000000 */
[----:B------:R-:W4:Y:S04]  /*6b80*/  LDL.LU.64 R20, [R1+0x50] ;  /* 0x0000500001147983 */ /* 0x000f280000300a00 */
[----:B------:R-:W5:Y:S04]  /*6b90*/  LDL.LU.64 R18, [R1+0x48] ;  /* 0x0000480001127983 */ /* 0x000f680000300a00 */
[----:B--2---:R-:W2:Y:S04]  /*6ba0*/  LDL.LU.64 R24, [R1+0x30] ;  /* 0x0000300001187983 */ /* 0x004ea80000300a00 */
[----:B------:R-:W2:Y:S04]  /*6bb0*/  LDL.LU.64 R22, [R1+0x28] ;  /* 0x0000280001167983 */ /* 0x000ea80000300a00 */
[----:B------:R-:W2:Y:S04]  /*6bc0*/  LDL.LU.64 R28, [R1+0x20] ;  /* 0x00002000011c7983 */ /* 0x000ea80000300a00 */
[----:B------:R-:W2:Y:S04]  /*6bd0*/  LDL.LU.64 R26, [R1+0x18] ;  /* 0x00001800011a7983 */ /* 0x000ea80000300a00 */
[----:B------:R-:W2:Y:S04]  /*6be0*/  LDL.LU.64 R32, [R1+0x10] ;  /* 0x0000100001207983 */ /* 0x000ea80000300a00 */
[----:B------:R-:W2:Y:S04]  /*6bf0*/  LDL.LU.64 R30, [R1+0x8] ;  /* 0x00000800011e7983 */ /* 0x000ea80000300a00 */
[----:B------:R-:W2:Y:S04]  /*6c00*/  LDL.LU.64 R34, [R1] ;  /* 0x0000000001227983 */ /* 0x000ea80000300a00 */
[----:B------:R-:W-:Y:S01]  /*6c10*/  @!PT LDS RZ, [RZ] ;  /* 0x00000000fffff984 */ /* 0x000fe20000000800 */
[----:B------:R-:W-:Y:S01]  /*6c20*/  @!PT LDS RZ, [RZ] ;  /* 0x00000000fffff984 */ /* 0x000fe20000000800 */
[----:B------:R-:W-:Y:S01]  /*6c30*/  @!PT LDS RZ, [RZ] ;  /* 0x00000000fffff984 */ /* 0x000fe20000000800 */
[----:B------:R1:W-:Y:S02]  /*6c40*/  LDGSTS.E [R249], desc[UR28][R4.64], !P0 ;  /* 0x0000000004f97fae */ /* 0x0003e4000c1a101c */
[----:B-1----:R-:W-:-:S05]  /*6c50*/  IADD3 R4, P0, PT, R222, R9, RZ ;  /* 0x00000009de047210 */ /* 0x002fca0007f1e0ff */
[----:B------:R-:W-:Y:S01]  /*6c60*/  IMAD.X R5, R223, 0x1, R7, P0 ;  /* 0x00000001df057824 */ /* 0x000fe200000e0607 */
[----:B------:R-:W-:-:S13]  /*6c70*/  ISETP.GE.U32.AND P0, PT, R6, 0x7fffff3f, PT ;  /* 0x7fffff3f0600780c */ /* 0x000fda0003f06070 */
[----:B------:R1:W-:Y:S02]  /*6c80*/  LDGSTS.E [R249+0x4], desc[UR28][R4.64], !P0 ;  /* 0x0000400004f97fae */ /* 0x0003e4000c1a101c */
[----:B-1----:R-:W-:-:S05]  /*6c90*/  VIADD R4, R251, 0xffffff7d ;  /* 0xffffff7dfb047836 */ /* 0x002fca0000000000 */
[----:B------:R-:W-:Y:S01]  /*6ca0*/  ISETP.GE.U32.AND P3, PT, R4, 0x7fffff3e, PT ;  /* 0x7fffff3e0400780c */ /* 0x000fe20003f66070 */
[----:B------:R-:W-:-:S05]  /*6cb0*/  VIADD R4, R251, 0xffffff7c ;  /* 0xffffff7cfb047836 */ /* 0x000fca0000000000 */
[----:B------:R-:W-:Y:S02]  /*6cc0*/  ISETP.GE.U32.AND P0, PT, R4, 0x7fffff3d, PT ;  /* 0x7fffff3d0400780c */ /* 0x000fe40003f06070 */
[----:B------:R-:W-:Y:S01]  /*6cd0*/  IADD3 R4, P4, PT, R224, R9, RZ ;  /* 0x00000009e0047210 */ /* 0x000fe20007f9e0ff */
[----:B------:R-:W-:-:S04]  /*6ce0*/  IMAD.SHL.U32 R224, R3, 0x4, RZ ;  /* 0x0000000403e07824 */ /* 0x000fc800078e00ff */
[----:B------:R-:W-:Y:S01]  /*6cf0*/  IMAD.X R5, R225, 0x1, R7, P4 ;  /* 0x00000001e1057824 */ /* 0x000fe200020e0607 */
[----:B------:R-:W-:Y:S02]  /*6d00*/  SHF.L.U64.HI R225, R3, 0x2, R8 ;  /* 0x0000000203e17819 */ /* 0x000fe40000010208 */
[----:B------:R-:W-:Y:S02]  /*6d10*/  IADD3 R6, P4, PT, R226, R224, RZ ;  /* 0x000000e0e2067210 */ /* 0x000fe40007f9e0ff */
[----:B------:R1:W-:Y:S03]  /*6d20*/  LDGSTS.E [R249+0x8], desc[UR28][R4.64], !P3 ;  /* 0x0000800004f97fae */ /* 0x0003e6000d9a101c */
[----:B---3--:R-:W-:-:S05]  /*6d30*/  IMAD.X R7, R227, 0x1, R225, P4 ;  /* 0x00000001e3077824 */ /* 0x008fca00020e06e1 */
[----:B------:R3:W-:Y:S01]  /*6d40*/  LDGSTS.E [R249+0xc], desc[UR28][R6.64], !P0 ;  /* 0x0000c00006f97fae */ /* 0x0007e2000c1a101c */
[----:B-1----:R-:W-:-:S05]  /*6d50*/  VIADD R4, R251, 0xffffff7b ;  /* 0xffffff7bfb047836 */ /* 0x002fca0000000000 */
[----:B------:R-:W-:Y:S01]  /*6d60*/  ISETP.GE.U32.AND P3, PT, R4, 0x7fffff3c, PT ;  /* 0x7fffff3c0400780c */ /* 0x000fe20003f66070 */
[----:B------:R-:W-:-:S05]  /*6d70*/  VIADD R4, R251, 0xffffff7a ;  /* 0xffffff7afb047836 */ /* 0x000fca0000000000 */
[----:B------:R-:W-:Y:S02]  /*6d80*/  ISETP.GE.U32.AND P0, PT, R4, 0x7fffff3b, PT ;  /* 0x7fffff3b0400780c */ /* 0x000fe40003f06070 */
[----:B------:R-:W-:-:S05]  /*6d90*/  IADD3 R4, P4, PT, R228, R224, RZ ;  /* 0x000000e0e4047210 */ /* 0x000fca0007f9e0ff */
[----:B------:R-:W-:Y:S01]  /*6da0*/  IMAD.X R5, R229, 0x1, R225, P4 ;  /* 0x00000001e5057824 */ /* 0x000fe200020e06e1 */
[----:B---3--:R-:W-:-:S04]  /*6db0*/  IADD3 R6, P4, PT, R230, R224, RZ ;  /* 0x000000e0e6067210 */ /* 0x008fc80007f9e0ff */
[----:B------:R1:W-:Y:S01]  /*6dc0*/  LDGSTS.E [R249+0x10], desc[UR28][R4.64], !P3 ;  /* 0x0001000004f97fae */ /* 0x0003e2000d9a101c */
[----:B------:R-:W-:-:S05]  /*6dd0*/  IMAD.X R7, R231, 0x1, R225, P4 ;  /* 0x00000001e7077824 */ /* 0x000fca00020e06e1 */
        /* <DEDUP_REMOVED lines=23> */
[----:B---3--:R-:W-:Y:S01]  /*6f50*/  VIADD R6, R251, 0xffffff6c ;  /* 0xffffff6cfb067836 */ /* 0x008fe20000000000 */
[----:B------:R-:W-:-:S05]  /*6f60*/  IADD3 R4, P0, PT, R240, R224, RZ ;  /* 0x000000e0f0047210 */ /* 0x000fca0007f1e0ff */
[----:B------:R-:W-:Y:S01]  /*6f70*/  IMAD.X R5, R241, 0x1, R225, P0 ;  /* 0x00000001f1057824 */ /* 0x000fe200000e06e1 */
[----:B------:R-:W-:Y:S01]  /*6f80*/  ISETP.GE.U32.AND P0, PT, R6, 0x7fffff2d, PT ;  /* 0x7fffff2d0600780c */ /* 0x000fe20003f06070 */
[----:B------:R-:W-:-:S04]  /*6f90*/  VIADD R6, R251, 0xffffff6d ;  /* 0xffffff6dfb067836 */ /* 0x000fc80000000000 */
[----:B------:R1:W-:Y:S01]  /*6fa0*/  LDGSTS.E [R249+0x28], desc[UR28][R4.64], !P4 ;  /* 0x0002800004f97fae */ /* 0x0003e2000e1a101c */
[----:B------:R-:W-:Y:S01]  /*6fb0*/  ISETP.GE.U32.AND P3, PT, R6, 0x7fffff2e, PT ;  /* 0x7fffff2e0600780c */ /* 0x000fe20003f66070 */
[----:B------:R-:W-:Y:S01]  /*6fc0*/  VIADD R6, R251, 0xffffff6f ;  /* 0xffffff6ffb067836 */ /* 0x000fe20000000000 */
[----:B-1----:R-:W-:Y:S02]  /*6fd0*/  SEL R4, RZ, 0x1, P0 ;  /* 0x00000001ff047807 */ /* 0x002fe40000000000 */
[----:B------:R-:W-:-:S05]  /*6fe0*/  SEL R5, RZ, 0x1fffe, P3 ;  /* 0x0001fffeff057807 */ /* 0x000fca0001800000 */
[----:B------:R-:W-:Y:S02]  /*6ff0*/  IMAD.IADD R4, R4, 0x1, R5 ;  /* 0x0000000104047824 */ /* 0x000fe400078e0205 */
[----:B------:R-:W-:Y:S01]  /*7000*/  VIADD R5, R251, 0xffffff6e ;  /* 0xffffff6efb057836 */ /* 0x000fe20000000000 */
[----:B------:R-:W-:-:S04]  /*7010*/  ISETP.GE.U32.AND P3, PT, R6, 0x7fffff30, PT ;  /* 0x7fffff300600780c */ /* 0x000fc80003f66070 */
[----:B------:R-:W-:Y:S02]  /*7020*/  ISETP.GE.U32.AND P0, PT, R5, 0x7fffff2f, PT ;  /* 0x7fffff2f0500780c */ /* 0x000fe40003f06070 */
[----:B------:R-:W-:Y:S02]  /*7030*/  LOP3.LUT R75, R4, 0x3, RZ, 0xc0, !PT ;  /* 0x00000003044b7812 */ /* 0x000fe400078ec0ff */
[----:B------:R-:W-:Y:S02]  /*7040*/  SEL R4, RZ, 0x4, P0 ;  /* 0x00000004ff047807 */ /* 0x000fe40000000000 */
[----:B------:R-:W-:-:S04]  /*7050*/  SEL R5, RZ, 0x7fff8, P3 ;  /* 0x0007fff8ff057807 */ /* 0x000fc80001800000 */
[----:B------:R-:W-:Y:S01]  /*7060*/  IADD3 R75, PT, PT, R75, R5, R4 ;  /* 0x000000054b4b7210 */ /* 0x000fe20007ffe004 */
[C---:B------:R-:W-:Y:S02]  /*7070*/  VIADD R4, R251.reuse, 0xffffff74 ;  /* 0xffffff74fb047836 */ /* 0x040fe40000000000 */
[----:B------:R-:W-:-:S03]  /*7080*/  VIADD R6, R251, 0xffffff68 ;  /* 0xffffff68fb067836 */ /* 0x000fc60000000000 */
[----:B------:R-:W-:Y:S02]  /*7090*/  ISETP.GE.U32.AND P5, PT, R4, 0x7fffff35, PT ;  /* 0x7fffff350400780c */ /* 0x000fe40003fa6070 */
[----:B------:R-:W-:Y:S01]  /*70a0*/  IADD3 R4, P0, PT, R242, R224, RZ ;  /* 0x000000e0f2047210 */ /* 0x000fe20007f1e0ff */
[----:B------:R-:W-:-:S04]  /*70b0*/  VIADD R7, R251, 0xffffff69 ;  /* 0xffffff69fb077836 */ /* 0x000fc80000000000 */
[----:B------:R-:W-:Y:S01]  /*70c0*/  IMAD.X R5, R243, 0x1, R225, P0 ;  /* 0x00000001f3057824 */ /* 0x000fe200000e06e1 */
[----:B------:R-:W-:Y:S01]  /*70d0*/  ISETP.GE.U32.AND P0, PT, R6, 0x7fffff29, PT ;  /* 0x7fffff290600780c */ /* 0x000fe20003f06070 */
[----:B------:R-:W-:Y:S01]  /*70e0*/  VIADD R6, R251, 0xffffff6a ;  /* 0xffffff6afb067836 */ /* 0x000fe20000000000 */
[----:B------:R-:W-:-:S03]  /*70f0*/  ISETP.GE.U32.AND P4, PT, R7, 0x7fffff2a, PT ;  /* 0x7fffff2a0700780c */ /* 0x000fc60003f86070 */
[----:B------:R1:W-:Y:S01]  /*7100*/  LDGSTS.E [R249+0x2c], desc[UR28][R4.64], !P5 ;  /* 0x0002c00004f97fae */ /* 0x0003e2000e9a101c */
[----:B------:R-:W-:Y:S01]  /*7110*/  ISETP.GE.U32.AND P3, PT, R6, 0x7fffff2b, PT ;  /* 0x7fffff2b0600780c */ /* 0x000fe20003f66070 */
[C---:B------:R-:W-:Y:S01]  /*7120*/  VIADD R6, R251.reuse, 0xffffff6b ;  /* 0xffffff6bfb067836 */ /* 0x040fe20000000000 */
[----:B-1----:R-:W-:Y:S02]  /*7130*/  SEL R4, RZ, 0x1, P0 ;  /* 0x00000001ff047807 */ /* 0x002fe40000000000 */
[----:B------:R-:W-:Y:S02]  /*7140*/  SEL R5, RZ, 0x1fffe, P4 ;  /* 0x0001fffeff057807 */ /* 0x000fe40002000000 */
[----:B------:R-:W-:Y:S01]  /*7150*/  ISETP.GE.U32.AND P4, PT, R6, 0x7fffff2c, PT ;  /* 0x7fffff2c0600780c */ /* 0x000fe20003f86070 */
[----:B------:R-:W-:Y:S02]  /*7160*/  VIADD R6, R251, 0xffffff61 ;  /* 0xffffff61fb067836 */ /* 0x000fe40000000000 */
[----:B------:R-:W-:-:S02]  /*7170*/  IMAD.IADD R4, R4, 0x1, R5 ;  /* 0x0000000104047824 */ /* 0x000fc400078e0205 */
[----:B------:R-:W-:Y:S01]  /*7180*/  VIADD R5, R251, 0xffffff60 ;  /* 0xffffff60fb057836 */ /* 0x000fe20000000000 */
[----:B------:R-:W-:Y:S02]  /*7190*/  ISETP.GE.U32.AND P5, PT, R6, 0x7fffff22, PT ;  /* 0x7fffff220600780c */ /* 0x000fe40003fa6070 */
[----:B------:R-:W-:Y:S02]  /*71a0*/  SEL R6, RZ, 0x4, P3 ;  /* 0x00000004ff067807 */ /* 0x000fe40001800000 */
[----:B------:R-:W-:Y:S02]  /*71b0*/  ISETP.GE.U32.AND P0, PT, R5, 0x7fffff21, PT ;  /* 0x7fffff210500780c */ /* 0x000fe40003f06070 */
[----:B------:R-:W-:Y:S02]  /*71c0*/  LOP3.LUT R4, R4, 0x3, RZ, 0xc0, !PT ;  /* 0x0000000304047812 */ /* 0x000fe400078ec0ff */
[----:B------:R-:W-:-:S04]  /*71d0*/  SEL R5, RZ, 0x7fff8, P4 ;  /* 0x0007fff8ff057807 */ /* 0x000fc80002000000 */
[----:B------:R-:W-:Y:S02]  /*71e0*/  IADD3 R6, PT, PT, R4, R5, R6 ;  /* 0x0000000504067210 */ /* 0x000fe40007ffe006 */
[----:B------:R-:W-:Y:S02]  /*71f0*/  SEL R4, RZ, 0x1fffe, P5 ;  /* 0x0001fffeff047807 */ /* 0x000fe40002800000 */
[----:B------:R-:W-:Y:S01]  /*7200*/  SEL R5, RZ, 0x1, P0 ;  /* 0x00000001ff057807 */ /* 0x000fe20000000000 */
[----:B------:R-:W-:-:S04]  /*7210*/  VIADD R7, R251, 0xffffff63 ;  /* 0xffffff63fb077836 */ /* 0x000fc80000000000 */
        /* <DEDUP_REMOVED lines=10> */
[----:B------:R-:W-:Y:S01]  /*72c0*/  ISETP.GE.U32.AND P5, PT, R4, 0x7fffff25, PT ;  /* 0x7fffff250400780c */ /* 0x000fe20003fa6070 */
[----:B------:R-:W-:Y:S01]  /*72d0*/  VIADD R4, R251, 0xffffff66 ;  /* 0xffffff66fb047836 */ /* 0x000fe20000000000 */
[----:B------:R-:W-:Y:S01]  /*72e0*/  ISETP.GE.U32.AND P6, PT, R7, 0x7fffff26, PT ;  /* 0x7fffff260700780c */ /* 0x000fe20003fc6070 */
[----:B------:R-:W-:-:S03]  /*72f0*/  VIADD R7, R251, 0xffffff67 ;  /* 0xffffff67fb077836 */ /* 0x000fc60000000000 */
[----:B------:R-:W-:Y:S02]  /*7300*/  ISETP.GE.U32.AND P4, PT, R4, 0x7fffff27, PT ;  /* 0x7fffff270400780c */ /* 0x000fe40003f86070 */
[----:B------:R-:W-:Y:S02]  /*7310*/  ISETP.GE.U32.AND P3, PT, R7, 0x7fffff28, PT ;  /* 0x7fffff280700780c */ /* 0x000fe40003f66070 */
[----:B------:R-:W-:Y:S02]  /*7320*/  SEL R4, RZ, 0x1, P5 ;  /* 0x00000001ff047807 */ /* 0x000fe40002800000 */
[----:B------:R-:W-:-:S05]  /*7330*/  SEL R7, RZ, 0x1fffe, P6 ;  /* 0x0001fffeff077807 */ /* 0x000fca0003000000 */
[----:B------:R-:W-:Y:S02]  /*7340*/  IMAD.IADD R4, R4, 0x1, R7 ;  /* 0x0000000104047824 */ /* 0x000fe400078e0207 */
[----:B------:R-:W-:-:S03]  /*7350*/  VIADD R7, R251, 0xffffff73 ;  /* 0xffffff73fb077836 */ /* 0x000fc60000000000 */
[----:B------:R-:W-:Y:S02]  /*7360*/  LOP3.LUT R9, R4, 0x3, RZ, 0xc0, !PT ;  /* 0x0000000304097812 */ /* 0x000fe400078ec0ff */
[----:B------:R-:W-:Y:S02]  /*7370*/  ISETP.GE.U32.AND P5, PT, R7, 0x7fffff34, PT ;  /* 0x7fffff340700780c */ /* 0x000fe40003fa6070 */
[----:B------:R-:W-:Y:S02]  /*7380*/  SEL R4, RZ, 0x4, P4 ;  /* 0x00000004ff047807 */ /* 0x000fe40002000000 */
[----:B------:R-:W-:-:S04]  /*7390*/  SEL R7, RZ, 0x7fff8, P3 ;  /* 0x0007fff8ff077807 */ /* 0x000fc80001800000 */
[----:B------:R-:W-:Y:S02]  /*73a0*/  IADD3 R9, PT, PT, R9, R7, R4 ;  /* 0x0000000709097210 */ /* 0x000fe40007ffe004 */
[----:B------:R-:W-:Y:S01]  /*73b0*/  IADD3 R4, P3, PT, R244, R224, RZ ;  /* 0x000000e0f4047210 */ /* 0x000fe20007f7e0ff */
[----:B------:R-:W-:Y:S01]  /*73c0*/  IMAD.SHL.U32 R6, R6, 0x100, RZ ;  /* 0x0000010006067824 */ /* 0x000fe200078e00ff */
[----:B------:R-:W-:Y:S01]  /*73d0*/  LOP3.LUT R7, R5, 0xf, RZ, 0xc0, !PT ;  /* 0x0000000f05077812 */ /* 0x000fe200078ec0ff */
[----:B------:R-:W-:Y:S02]  /*73e0*/  IMAD.SHL.U32 R223, R71, 0x4, RZ ;  /* 0x0000000447df7824 */ /* 0x000fe400078e00ff */
[----:B------:R-:W-:Y:S01]  /*73f0*/  IMAD.X R5, R245, 0x1, R225, P3 ;  /* 0x00000001f5057824 */ /* 0x000fe200018e06e1 */
[----:B------:R-:W-:Y:S02]  /*7400*/  SHF.R.S32.HI R222, RZ, 0x1f, R71 ;  /* 0x0000001fffde7819 */ /* 0x000fe40000011447 */
[----:B------:R-:W-:-:S02]  /*7410*/  LOP3.LUT R6, R6, 0xf00, RZ, 0xe2, !PT ;  /* 0x00000f0006067812 */ /* 0x000fc400078ee2ff */
[----:B------:R1:W-:Y:S01]  /*7420*/  LDGSTS.E [R249+0x30], desc[UR28][R4.64], !P5 ;  /* 0x0003000004f97fae */ /* 0x0003e2000e9a101c */
[----:B------:R-:W-:Y:S02]  /*7430*/  SHF.L.U64.HI R74, R71, 0x2, R222 ;  /* 0x00000002474a7819 */ /* 0x000fe400000102de */
[----:B------:R-:W-:Y:S01]  /*7440*/  IMAD R75, R75, 0x1000, R6 ;  /* 0x000010004b4b7824 */ /* 0x000fe200078e0206 */
[-C--:B------:R-:W-:Y:S02]  /*7450*/  IADD3 R6, P4, PT, R152, R223.reuse, RZ ;  /* 0x000000df98067210 */ /* 0x080fe40007f9e0ff */
[----:B-1----:R-:W-:Y:S01]  /*7460*/  IADD3 R4, P3, PT, R150, R223, RZ ;  /* 0x000000df96047210 */ /* 0x002fe20007f7e0ff */
[----:B------:R-:W-:-:S04]  /*7470*/  IMAD R9, R9, 0x10, R7 ;  /* 0x0000001009097824 */ /* 0x000fc800078e0207 */
[--C-:B------:R-:W-:Y:S01]  /*7480*/  IMAD.X R5, R151, 0x1, R74.reuse, P3 ;  /* 0x0000000197057824 */ /* 0x100fe200018e064a */
[-C--:B------:R-:W-:Y:S01]  /*7490*/  IADD3 R10, P3, PT, R154, R223.reuse, RZ ;  /* 0x000000df9a0a7210 */ /* 0x080fe20007f7e0ff */
[----:B------:R-:W-:Y:S01]  /*74a0*/  IMAD.X R7, R153, 0x1, R74, P4 ;  /* 0x0000000199077824 */ /* 0x000fe200020e064a */
[----:B------:R-:W-:-:S03]  /*74b0*/  IADD3 R12, P4, PT, R156, R223, RZ ;  /* 0x000000df9c0c7210 */ /* 0x000fc60007f9e0ff */
[--C-:B------:R-:W-:Y:S01]  /*74c0*/  IMAD.X R11, R155, 0x1, R74.reuse, P3 ;  /* 0x000000019b0b7824 */ /* 0x100fe200018e064a */
[-C--:B----4-:R-:W-:Y:S01]  /*74d0*/  IADD3 R14, P3, PT, R20, R224.reuse, RZ ;  /* 0x000000e0140e7210 */ /* 0x090fe20007f7e0ff */
[----:B------:R-:W-:Y:S01]  /*74e0*/  IMAD.X R13, R157, 0x1, R74, P4 ;  /* 0x000000019d0d7824 */ /* 0x000fe200020e064a */
[----:B-----5:R-:W-:-:S03]  /*74f0*/  IADD3 R16, P4, PT, R18, R224, RZ ;  /* 0x000000e012107210 */ /* 0x020fc60007f9e0ff */
[--C-:B------:R-:W-:Y:S01]  /*7500*/  IMAD.X R15, R21, 0x1, R225.reuse, P3 ;  /* 0x00000001150f7824 */ /* 0x100fe200018e06e1 */
[-C--:B--2---:R-:W-:Y:S01]  /*7510*/  IADD3 R18, P3, PT, R24, R224.reuse, RZ ;  /* 0x000000e018127210 */ /* 0x084fe20007f7e0ff */
[----:B------:R-:W-:Y:S01]  /*7520*/  IMAD.X R17, R19, 0x1, R225, P4 ;  /* 0x0000000113117824 */ /* 0x000fe200020e06e1 */
[----:B------:R-:W-:-:S03]  /*7530*/  IADD3 R20, P4, PT, R22, R224, RZ ;  /* 0x000000e016147210 */ /* 0x000fc60007f9e0ff */
[--C-:B------:R-:W-:Y:S01]  /*7540*/  IMAD.X R19, R25, 0x1, R225.reuse, P3 ;  /* 0x0000000119137824 */ /* 0x100fe200018e06e1 */
[-C--:B------:R-:W-:Y:S01]  /*7550*/  IADD3 R22, P3, PT, R28, R224.reuse, RZ ;  /* 0x000000e01c167210 */ /* 0x080fe20007f7e0ff */
        /* <DEDUP_REMOVED lines=84> */
[--C-:B------:R-:W-:Y:S01]  /*7aa0*/  IMAD.X R111, R147, 0x1, R225.reuse, P4 ;  /* 0x00000001936f7824 */ /* 0x100fe200020e06e1 */
[-C--:B------:R-:W-:Y:S01]  /*7ab0*/  IADD3 R114, P4, PT, R212, R224.reuse, RZ ;  /* 0x000000e0d4727210 */ /* 0x080fe20007f9e0ff */
[----:B------:R-:W-:Y:S02]  /*7ac0*/  VIADD R118, R251, 0xffffff72 ;  /* 0xffffff72fb767836 */ /* 0x000fe40000000000 */
[--C-:B------:R-:W-:Y:S01]  /*7ad0*/  IMAD.X R113, R149, 0x1, R225.reuse, P3 ;  /* 0x0000000195717824 */ /* 0x100fe200018e06e1 */
[----:B------:R-:W-:Y:S02]  /*7ae0*/  IADD3 R116, P3, PT, R214, R224, RZ ;  /* 0x000000e0d6747210 */ /* 0x000fe40007f7e0ff */
[----:B------:R-:W-:Y:S01]  /*7af0*/  LOP3.LUT R9, R9, 0xff, RZ, 0xc0, !PT ;  /* 0x000000ff09097812 */ /* 0x000fe200078ec0ff */
[----:B------:R-:W-:-:S02]  /*7b00*/  IMAD.X R115, R213, 0x1, R225, P4 ;  /* 0x00000001d5737824 */ /* 0x000fc400020e06e1 */
[----:B------:R-:W-:Y:S01]  /*7b10*/  IMAD.X R117, R215, 0x1, R225, P3 ;  /* 0x00000001d7757824 */ /* 0x000fe200018e06e1 */
[----:B------:R-:W-:Y:S02]  /*7b20*/  ISETP.GE.U32.AND P3, PT, R118, 0x7fffff33, PT ;  /* 0x7fffff337600780c */ /* 0x000fe40003f66070 */
[-C--:B------:R-:W-:Y:S01]  /*7b30*/  IADD3 R118, P4, PT, R216, R224.reuse, RZ ;  /* 0x000000e0d8767210 */ /* 0x080fe20007f9e0ff */
[----:B------:R-:W-:Y:S02]  /*7b40*/  IMAD.IADD R9, R75, 0x1, R9 ;  /* 0x000000014b097824 */ /* 0x000fe400078e0209 */
[----:B------:R-:W-:Y:S02]  /*7b50*/  VIADD R75, R251, 0xffffff71 ;  /* 0xffffff71fb4b7836 */ /* 0x000fe40000000000 */
[--C-:B------:R-:W-:Y:S01]  /*7b60*/  IMAD.X R119, R217, 0x1, R225.reuse, P4 ;  /* 0x00000001d9777824 */ /* 0x100fe200020e06e1 */
[----:B------:R-:W-:Y:S01]  /*7b70*/  IADD3 R120, P4, PT, R218, R224, RZ ;  /* 0x000000e0da787210 */ /* 0x000fe20007f9e0ff */
[----:B------:R-:W-:Y:S01]  /*7b80*/  VIADD R122, R251, 0xffffff70 ;  /* 0xffffff70fb7a7836 */ /* 0x000fe20000000000 */
[----:B------:R-:W-:Y:S01]  /*7b90*/  ISETP.GE.U32.AND P6, PT, R75, 0x7fffff32, PT ;  /* 0x7fffff324b00780c */ /* 0x000fe20003fc6070 */
[----:B------:R-:W-:Y:S01]  /*7ba0*/  VIADD R124, R251, 0xffffff5e ;  /* 0xffffff5efb7c7836 */ /* 0x000fe20000000000 */
[----:B------:R-:W-:Y:S01]  /*7bb0*/  LOP3.LUT R9, R9, 0xffff, RZ, 0xc0, !PT ;  /* 0x0000ffff09097812 */ /* 0x000fe200078ec0ff */
[----:B------:R-:W-:Y:S01]  /*7bc0*/  IMAD.X R121, R219, 0x1, R225, P4 ;  /* 0x00000001db797824 */ /* 0x000fe200020e06e1 */
[----:B------:R-:W-:Y:S01]  /*7bd0*/  ISETP.GE.U32.AND P4, PT, R122, 0x7fffff31, PT ;  /* 0x7fffff317a00780c */ /* 0x000fe20003f86070 */
[----:B------:R1:W-:Y:S01]  /*7be0*/  LDGSTS.E [R249+0x34], desc[UR28][R14.64], !P3 ;  /* 0x000340000ef97fae */ /* 0x0003e2000d9a101c */
[----:B------:R-:W-:Y:S01]  /*7bf0*/  SHF.R.U32.HI R75, RZ, 0xf, R9 ;  /* 0x0000000fff4b7819 */ /* 0x000fe20000011609 */
[----:B------:R-:W-:Y:S01]  /*7c00*/  VIADD R123, R251, 0xffffff5d ;  /* 0xffffff5dfb7b7836 */ /* 0x000fe20000000000 */
[----:B------:R-:W2:Y:S02]  /*7c10*/  LDC R224, c[0x0][0x3a0] ;  /* 0x0000e800ffe07b82 */ /* 0x000ea40000000800 */
[----:B------:R-:W-:-:S03]  /*7c20*/  LOP3.LUT P5, RZ, R75, 0x1, RZ, 0xc0, !PT ;  /* 0x000000014bff7812 */ /* 0x000fc600078ac0ff */
[----:B------:R3:W-:Y:S01]  /*7c30*/  LDGSTS.E [R249+0x38], desc[UR28][R16.64], !P6 ;  /* 0x0003800010f97fae */ /* 0x0007e2000f1a101c */
[----:B-1----:R-:W-:-:S03]  /*7c40*/  SHF.R.U32.HI R15, RZ, 0xe, R9 ;  /* 0x0000000eff0f7819 */ /* 0x002fc60000011609 */
[----:B------:R1:W-:Y:S01]  /*7c50*/  LDGSTS.E [R249+0x3c], desc[UR28][R18.64], !P4 ;  /* 0x0003c00012f97fae */ /* 0x0003e2000e1a101c */
[----:B------:R-:W-:-:S05]  /*7c60*/  LOP3.LUT P3, RZ, R15, 0x1, RZ, 0xc0, !PT ;  /* 0x000000010fff7812 */ /* 0x000fca000786c0ff */
[----:B------:R4:W-:Y:S01]  /*7c70*/  LDGSTS.E [R249+0x40], desc[UR28][R20.64], P5 ;  /* 0x0004000014f97fae */ /* 0x0009e2000a9a101c */
[--C-:B---3--:R-:W-:Y:S02]  /*7c80*/  SHF.R.U32.HI R16, RZ, 0xd, R9.reuse ;  /* 0x0000000dff107819 */ /* 0x108fe40000011609 */
[--C-:B------:R-:W-:Y:S02]  /*7c90*/  SHF.R.U32.HI R17, RZ, 0xb, R9.reuse ;  /* 0x0000000bff117819 */ /* 0x100fe40000011609 */
[----:B------:R-:W-:Y:S02]  /*7ca0*/  LOP3.LUT P4, RZ, R16, 0x1, RZ, 0xc0, !PT ;  /* 0x0000000110ff7812 */ /* 0x000fe4000788c0ff */
[----:B------:R-:W-:Y:S01]  /*7cb0*/  SHF.R.U32.HI R16, RZ, 0xc, R9 ;  /* 0x0000000cff107819 */ /* 0x000fe20000011609 */
[----:B------:R3:W-:Y:S03]  /*7cc0*/  LDGSTS.E [R249+0x44], desc[UR28][R22.64], P3 ;  /* 0x0004400016f97fae */ /* 0x0007e600099a101c */
[----:B------:R-:W-:-:S02]  /*7cd0*/  LOP3.LUT P5, RZ, R16, 0x1, RZ, 0xc0, !PT ;  /* 0x0000000110ff7812 */ /* 0x000fc400078ac0ff */
[----:B------:R-:W-:Y:S02]  /*7ce0*/  LOP3.LUT P3, RZ, R17, 0x1, RZ, 0xc0, !PT ;  /* 0x0000000111ff7812 */ /* 0x000fe4000786c0ff */
[--C-:B-1----:R-:W-:Y:S02]  /*7cf0*/  SHF.R.U32.HI R18, RZ, 0xa, R9.reuse ;  /* 0x0000000aff127819 */ /* 0x102fe40000011609 */
[----:B------:R-:W-:Y:S01]  /*7d00*/  SHF.R.U32.HI R19, RZ, 0x9, R9 ;  /* 0x00000009ff137819 */ /* 0x000fe20000011609 */
[----:B------:R1:W-:Y:S01]  /*7d10*/  LDGSTS.E [R249+0x48], desc[UR28][R24.64], P4 ;  /* 0x0004800018f97fae */ /* 0x0003e2000a1a101c */
[----:B------:R-:W-:-:S05]  /*7d20*/  LOP3.LUT P4, RZ, R18, 0x1, RZ, 0xc0, !PT ;  /* 0x0000000112ff7812 */ /* 0x000fca000788c0ff */
[----:B------:R5:W-:Y:S01]  /*7d30*/  LDGSTS.E [R249+0x4c], desc[UR28][R26.64], P5 ;  /* 0x0004c0001af97fae */ /* 0x000be2000a9a101c */
[----:B----4-:R-:W-:-:S03]  /*7d40*/  IADD3 R20, P5, PT, R164, R223, RZ ;  /* 0x000000dfa4147210 */ /* 0x010fc60007fbe0ff */
[----:B------:R4:W-:Y:S01]  /*7d50*/  LDGSTS.E [R249+0x50], desc[UR28][R28.64], P3 ;  /* 0x000500001cf97fae */ /* 0x0009e200099a101c */
[----:B------:R-:W-:Y:S02]  /*7d60*/  LOP3.LUT P3, RZ, R19, 0x1, RZ, 0xc0, !PT ;  /* 0x0000000113ff7812 */ /* 0x000fe4000786c0ff */
[----:B---3--:R-:W-:Y:S01]  /*7d70*/  SHF.R.U32.HI R23, RZ, 0x8, R9 ;  /* 0x00000008ff177819 */ /* 0x008fe20000011609 */
[----:B------:R-:W-:Y:S01]  /*7d80*/  IMAD.X R21, R165, 0x1, R74, P5 ;  /* 0x00000001a5157824 */ /* 0x000fe200028e064a */
[----:B------:R3:W-:Y:S02]  /*7d90*/  LDGSTS.E [R249+0x54], desc[UR28][R30.64], P4 ;  /* 0x000540001ef97fae */ /* 0x0007e4000a1a101c */
[----:B------:R-:W-:Y:S01]  /*7da0*/  LOP3.LUT P5, RZ, R23, 0x1, RZ, 0xc0, !PT ;  /* 0x0000000117ff7812 */ /* 0x000fe200078ac0ff */
[C---:B-1----:R-:W-:Y:S02]  /*7db0*/  VIADD R24, R251.reuse, 0xffffff4d ;  /* 0xffffff4dfb187836 */ /* 0x042fe40000000000 */
[----:B------:R-:W-:-:S04]  /*7dc0*/  VIADD R25, R251, 0xffffff4c ;  /* 0xffffff4cfb197836 */ /* 0x000fc80000000000 */
[----:B------:R1:W-:Y:S01]  /*7dd0*/  LDGSTS.E [R249+0x58], desc[UR28][R32.64], P3 ;  /* 0x0005800020f97fae */ /* 0x0003e200099a101c */
[----:B------:R-:W-:Y:S01]  /*7de0*/  ISETP.GE.U32.AND P3, PT, R24, 0x7fffff0e, PT ;  /* 0x7fffff0e1800780c */ /* 0x000fe20003f66070 */
[----:B------:R-:W-:Y:S01]  /*7df0*/  VIADD R24, R251, 0xffffff4e ;  /* 0xffffff4efb187836 */ /* 0x000fe20000000000 */
[----:B------:R-:W-:Y:S01]  /*7e00*/  ISETP.GE.U32.AND P4, PT, R25, 0x7fffff0d, PT ;  /* 0x7fffff0d1900780c */ /* 0x000fe20003f86070 */
[C---:B------:R-:W-:Y:S02]  /*7e10*/  VIADD R25, R251.reuse, 0xffffff4f ;  /* 0xffffff4ffb197836 */ /* 0x040fe40000000000 */
[----:B------:R1:W-:Y:S01]  /*7e20*/  LDGSTS.E [R249+0x5c], desc[UR28][R34.64], P5 ;  /* 0x0005c00022f97fae */ /* 0x0003e2000a9a101c */
[C---:B-----5:R-:W-:Y:S01]  /*7e30*/  VIADD R26, R251.reuse, 0xffffff48 ;  /* 0xffffff48fb1a7836 */ /* 0x060fe20000000000 */
[----:B------:R-:W-:Y:S01]  /*7e40*/  ISETP.GE.U32.AND P5, PT, R24, 0x7fffff0f, PT ;  /* 0x7fffff0f1800780c */ /* 0x000fe20003fa6070 */
[C---:B------:R-:W-:Y:S01]  /*7e50*/  VIADD R27, R251.reuse, 0xffffff49 ;  /* 0xffffff49fb1b7836 */ /* 0x040fe20000000000 */
[----:B------:R-:W-:Y:S01]  /*7e60*/  SEL R24, RZ, 0x1, P4 ;  /* 0x00000001ff187807 */ /* 0x000fe20002000000 */
[----:B----4-:R-:W-:Y:S01]  /*7e70*/  VIADD R28, R251, 0xffffff4a ;  /* 0xffffff4afb1c7836 */ /* 0x010fe20000000000 */
[----:B------:R-:W-:-:S02]  /*7e80*/  ISETP.GE.U32.AND P4, PT, R25, 0x7fffff10, PT ;  /* 0x7fffff101900780c */ /* 0x000fc40003f86070 */
[----:B------:R-:W-:Y:S01]  /*7e90*/  SEL R25, RZ, 0x1fffe, P3 ;  /* 0x0001fffeff197807 */ /* 0x000fe20001800000 */
[C---:B------:R-:W-:Y:S01]  /*7ea0*/  VIADD R29, R251.reuse, 0xffffff4b ;  /* 0xffffff4bfb1d7836 */ /* 0x040fe20000000000 */
[----:B------:R-:W-:Y:S02]  /*7eb0*/  ISETP.GE.U32.AND P3, PT, R26, 0x7fffff09, PT ;  /* 0x7fffff091a00780c */ /* 0x000fe40003f66070 */
[----:B------:R-:W-:Y:S02]  /*7ec0*/  IADD3 R14, P6, PT, R158, R223, RZ ;  /* 0x000000df9e0e7210 */ /* 0x000fe40007fde0ff */
[----:B------:R-:W-:Y:S01]  /*7ed0*/  SEL R26, RZ, 0x4, P5 ;  /* 0x00000004ff1a7807 */ /* 0x000fe20002800000 */
[----:B---3--:R-:W-:Y:S01]  /*7ee0*/  VIADD R30, R251, 0xffffff44 ;  /* 0xffffff44fb1e7836 */ /* 0x008fe20000000000 */
[----:B------:R-:W-:Y:S02]  /*7ef0*/  ISETP.GE.U32.AND P5, PT, R27, 0x7fffff0a, PT ;  /* 0x7fffff0a1b00780c */ /* 0x000fe40003fa6070 */
[----:B------:R-:W-:Y:S01]  /*7f00*/  SEL R27, RZ, 0x7fff8, P4 ;  /* 0x0007fff8ff1b7807 */ /* 0x000fe20002000000 */
[----:B------:R-:W-:Y:S01]  /*7f10*/  VIADD R31, R251, 0xffffff45 ;  /* 0xffffff45fb1f7836 */ /* 0x000fe20000000000 */
[----:B------:R-:W-:Y:S01]  /*7f20*/  ISETP.GE.U32.AND P4, PT, R28, 0x7fffff0b, PT ;  /* 0x7fffff0b1c00780c */ /* 0x000fe20003f86070 */
[----:B------:R-:W-:Y:S01]  /*7f30*/  IMAD.X R15, R159, 0x1, R74, P6 ;  /* 0x000000019f0f7824 */ /* 0x000fe200030e064a */
[----:B------:R-:W-:Y:S01]  /*7f40*/  SEL R28, RZ, 0x1, P3 ;  /* 0x00000001ff1c7807 */ /* 0x000fe20001800000 */
[----:B-1----:R-:W-:Y:S01]  /*7f50*/  VIADD R32, R251, 0xffffff46 ;  /* 0xffffff46fb207836 */ /* 0x002fe20000000000 */
[----:B------:R-:W-:-:S02]  /*7f60*/  ISETP.GE.U32.AND P3, PT, R29, 0x7fffff0c, PT ;  /* 0x7fffff0c1d00780c */ /* 0x000fc40003f66070 */
[----:B------:R-:W-:Y:S02]  /*7f70*/  IADD3 R16, P6, PT, R160, R223, RZ ;  /* 0x000000dfa0107210 */ /* 0x000fe40007fde0ff */
[----:B------:R-:W-:Y:S01]  /*7f80*/  SEL R29, RZ, 0x1fffe, P5 ;  /* 0x0001fffeff1d7807 */ /* 0x000fe20002800000 */
[C---:B------:R-:W-:Y:S01]  /*7f90*/  VIADD R33, R251.reuse, 0xffffff47 ;  /* 0xffffff47fb217836 */ /* 0x040fe20000000000 */
[----:B------:R-:W-:Y:S02]  /*7fa0*/  ISETP.GE.U32.AND P5, PT, R30, 0x7fffff05, PT ;  /* 0x7fffff051e00780c */ /* 0x000fe40003fa6070 */
[----:B------:R-:W-:Y:S01]  /*7fb0*/  SEL R30, RZ, 0x4, P4 ;  /* 0x00000004ff1e7807 */ /* 0x000fe20002000000 */
[----:B------:R-:W-:Y:S01]  /*7fc0*/  VIADD R34, R251, 0xffffff41 ;  /* 0xffffff41fb227836 */ /* 0x000fe20000000000 */
[----:B------:R-:W-:Y:S01]  /*7fd0*/  ISETP.GE.U32.AND P4, PT, R31, 0x7fffff06, PT ;  /* 0x7fffff061f00780c */ /* 0x000fe20003f86070 */
[----:B------:R-:W-:Y:S01]  /*7fe0*/  IMAD.X R17, R161, 0x1, R74, P6 ;  /* 0x00000001a1117824 */ /* 0x000fe200030e064a */
[----:B------:R-:W-:Y:S01]  /*7ff0*/  SEL R31, RZ, 0x7fff8, P3 ;  /* 0x0007fff8ff1f7807 */ /* 0x000fe20001800000 */
[----:B------:R-:W-:Y:S01]  /*8000*/  VIADD R35, R251, 0xffffff42 ;  /* 0xffffff42fb237836 */ /* 0x000fe20000000000 */
[----:B------:R-:W-:-:S02]  /*8010*/  ISETP.GE.U32.AND P3, PT, R32, 0x7fffff07, PT ;  /* 0x7fffff072000780c */ /* 0x000fc40003f66070 */
[----:B------:R-:W-:Y:S02]  /*8020*/  IADD3 R18, P6, PT, R162, R223, RZ ;  /* 0x000000dfa2127210 */ /* 0x000fe40007fde0ff */
[----:B------:R-:W-:Y:S01]  /*8030*/  SEL R32, RZ, 0x1, P5 ;  /* 0x00000001ff207807 */ /* 0x000fe20002800000 */
[----:B------:R-:W-:Y:S01]  /*8040*/  VIADD R75, R251, 0xffffff43 ;  /* 0xffffff43fb4b7836 */ /* 0x000fe20000000000 */
[----:B------:R-:W-:Y:S02]  /*8050*/  ISETP.GE.U32.AND P5, PT, R33, 0x7fffff08, PT ;  /* 0x7fffff082100780c */ /* 0x000fe40003fa6070 */
[----:B------:R-:W-:Y:S01]  /*8060*/  SEL R33, RZ, 0x1fffe, P4 ;  /* 0x0001fffeff217807 */ /* 0x000fe20002000000 */
[----:B------:R-:W-:Y:S01]  /*8070*/  VIADD R122, R251, 0xffffff5c ;  /* 0xffffff5cfb7a7836 */ /* 0x000fe20000000000 */
[----:B------:R-:W-:Y:S01]  /*8080*/  ISETP.GE.U32.AND P4, PT, R34, 0x7fffff02, PT ;  /* 0x7fffff022200780c */ /* 0x000fe20003f86070 */
[----:B------:R-:W-:Y:S01]  /*8090*/  IMAD.X R19, R163, 0x1, R74, P6 ;  /* 0x00000001a3137824 */ /* 0x000fe200030e064a */
[----:B------:R-:W-:-:S02]  /*80a0*/  SEL R34, RZ, 0x4, P3 ;  /* 0x00000004ff227807 */ /* 0x000fc40001800000 */
[----:B------:R-:W-:Y:S02]  /*80b0*/  ISETP.GE.U32.AND P3, PT, R35, 0x7fffff03, PT ;  /* 0x7fffff032300780c */ /* 0x000fe40003f66070 */
[----:B------:R-:W-:Y:S02]  /*80c0*/  IADD3 R22, P6, PT, R166, R223, RZ ;  /* 0x000000dfa6167210 */ /* 0x000fe40007fde0ff */
[----:B------:R-:W-:Y:S02]  /*80d0*/  SEL R35, RZ, 0x7fff8, P5 ;  /* 0x0007fff8ff237807 */ /* 0x000fe40002800000 */
[----:B------:R-:W-:Y:S01]  /*80e0*/  ISETP.GE.U32.AND P5, PT, R75, 0x7fffff04, PT ;  /* 0x7fffff044b00780c */ /* 0x000fe20003fa6070 */
[C---:B------:R-:W-:Y:S01]  /*80f0*/  VIADD R125, R251.reuse, 0xffffff5f ;  /* 0xffffff5ffb7d7836 */ /* 0x040fe20000000000 */
[----:B------:R-:W-:Y:S01]  /*8100*/  SEL R75, RZ, 0x1fffe, P4 ;  /* 0x0001fffeff4b7807 */ /* 0x000fe20002000000 */
[----:B------:R-:W-:Y:S01]  /*8110*/  VIADD R126, R251, 0xffffff58 ;  /* 0xffffff58fb7e7836 */ /* 0x000fe20000000000 */
[----:B------:R-:W-:Y:S01]  /*8120*/  ISETP.GE.U32.AND P4, PT, R122, 0x7fffff1d, PT ;  /* 0x7fffff1d7a00780c */ /* 0x000fe20003f86070 */
[----:B------:R-:W-:Y:S01]  /*8130*/  IMAD.X R23, R167, 0x1, R74, P6 ;  /* 0x00000001a7177824 */ /* 0x000fe200030e064a */
[----:B------:R-:W-:Y:S01]  /*8140*/  SEL R122, RZ, 0x4, P3 ;  /* 0x00000004ff7a7807 */ /* 0x000fe20001800000 */
[C---:B------:R-:W-:Y:S01]  /*8150*/  VIADD R128, R251.reuse, 0xffffff5a ;  /* 0xffffff5afb807836 */ /* 0x040fe20000000000 */
[----:B------:R-:W-:Y:S01]  /*8160*/  ISETP.GE.U32.AND P3, PT, R124, 0x7fffff1f, PT ;  /* 0x7fffff1f7c00780c */ /* 0x000fe20003f66070 */
[----:B------:R-:W-:Y:S01]  /*8170*/  VIADD R127, R251, 0xffffff59 ;  /* 0xffffff59fb7f7836 */ /* 0x000fe20000000000 */
[----:B------:R-:W-:Y:S01]  /*8180*/  ISETP.GE.U32.AND P6, PT, R123, 0x7fffff1e, PT ;  /* 0x7fffff1e7b00780c */ /* 0x000fe20003fc6070 */
[C---:B------:R-:W-:Y:S01]  /*8190*/  VIADD R129, R251.reuse, 0xffffff5b ;  /* 0xffffff5bfb817836 */ /* 0x040fe20000000000 */
[----:B------:R-:W-:Y:S01]  /*81a0*/  SEL R123, RZ, 0x7fff8, P5 ;  /* 0x0007fff8ff7b7807 */ /* 0x000fe20002800000 */
[----:B------:R-:W-:Y:S01]  /*81b0*/  VIADD R130, R251, 0xffffff54 ;  /* 0xffffff54fb827836 */ /* 0x000fe20000000000 */
[----:B------:R-:W-:-:S02]  /*81c0*/  SEL R124, RZ, 0x1, P4 ;  /* 0x00000001ff7c7807 */ /* 0x000fc40002000000 */
[----:B------:R-:W-:Y:S02]  /*81d0*/  ISETP.GE.U32.AND P5, PT, R125, 0x7fffff20, PT ;  /* 0x7fffff207d00780c */ /* 0x000fe40003fa6070 */
[----:B------:R-:W-:Y:S01]  /*81e0*/  ISETP.GE.U32.AND P4, PT, R126, 0x7fffff19, PT ;  /* 0x7fffff197e00780c */ /* 0x000fe20003f86070 */
[C---:B------:R-:W-:Y:S01]  /*81f0*/  VIADD R132, R251.reuse, 0xffffff56 ;  /* 0xffffff56fb847836 */ /* 0x040fe20000000000 */
[----:B------:R-:W-:Y:S01]  /*8200*/  SEL R126, RZ, 0x4, P3 ;  /* 0x00000004ff7e7807 */ /* 0x000fe20001800000 */
[----:B------:R-:W-:Y:S01]  /*8210*/  VIADD R131, R251, 0xffffff55 ;  /* 0xffffff55fb837836 */ /* 0x000fe20000000000 */
[----:B------:R-:W-:Y:S02]  /*8220*/  SEL R125, RZ, 0x1fffe, P6 ;  /* 0x0001fffeff7d7807 */ /* 0x000fe40003000000 */
[----:B------:R-:W-:Y:S02]  /*8230*/  ISETP.GE.U32.AND P3, PT, R128, 0x7fffff1b, PT ;  /* 0x7fffff1b8000780c */ /* 0x000fe40003f66070 */
[----:B------:R-:W-:Y:S01]  /*8240*/  ISETP.GE.U32.AND P6, PT, R127, 0x7fffff1a, PT ;  /* 0x7fffff1a7f00780c */ /* 0x000fe20003fc6070 */
[C---:B------:R-:W-:Y:S01]  /*8250*/  VIADD R133, R251.reuse, 0xffffff57 ;  /* 0xffffff57fb857836 */ /* 0x040fe20000000000 */
[----:B------:R-:W-:Y:S01]  /*8260*/  SEL R127, RZ, 0x7fff8, P5 ;  /* 0x0007fff8ff7f7807 */ /* 0x000fe20002800000 */
[----:B------:R-:W-:Y:S01]  /*8270*/  VIADD R134, R251, 0xffffff50 ;  /* 0xffffff50fb867836 */ /* 0x000fe20000000000 */
[----:B------:R-:W-:-:S02]  /*8280*/  SEL R128, RZ, 0x1, P4 ;  /* 0x00000001ff807807 */ /* 0x000fc40002000000 */
[----:B------:R-:W-:Y:S02]  /*8290*/  ISETP.GE.U32.AND P5, PT, R129, 0x7fffff1c, PT ;  /* 0x7fffff1c8100780c */ /* 0x000fe40003fa6070 */
[----:B------:R-:W-:Y:S01]  /*82a0*/  ISETP.GE.U32.AND P4, PT, R130, 0x7fffff15, PT ;  /* 0x7fffff158200780c */ /* 0x000fe20003f86070 */
[----:B------:R-:W-:Y:S01]  /*82b0*/  VIADD R135, R251, 0xffffff51 ;  /* 0xffffff51fb877836 */ /* 0x000fe20000000000 */
[----:B------:R-:W-:Y:S01]  /*82c0*/  SEL R130, RZ, 0x4, P3 ;  /* 0x00000004ff827807 */ /* 0x000fe20001800000 */
[----:B------:R-:W-:Y:S01]  /*82d0*/  IMAD.IADD R24, R24, 0x1, R25 ;  /* 0x0000000118187824 */ /* 0x000fe200078e0219 */
[----:B------:R-:W-:Y:S02]  /*82e0*/  SEL R129, RZ, 0x1fffe, P6 ;  /* 0x0001fffeff817807 */ /* 0x000fe40003000000 */
[----:B------:R-:W-:Y:S02]  /*82f0*/  ISETP.GE.U32.AND P3, PT, R132, 0x7fffff17, PT ;  /* 0x7fffff178400780c */ /* 0x000fe40003f66070 */
[----:B------:R-:W-:Y:S01]  /*8300*/  ISETP.GE.U32.AND P6, PT, R131, 0x7fffff16, PT ;  /* 0x7fffff168300780c */ /* 0x000fe20003fc6070 */
[----:B------:R-:W-:Y:S01]  /*8310*/  VIADD R136, R251, 0xffffff52 ;  /* 0xffffff52fb887836 */ /* 0x000fe20000000000 */
[----:B------:R-:W-:-:S02]  /*8320*/  SEL R131, RZ, 0x7fff8, P5 ;  /* 0x0007fff8ff837807 */ /* 0x000fc40002800000 */
[----:B------:R-:W-:Y:S02]  /*8330*/  SEL R132, RZ, 0x1, P4 ;  /* 0x00000001ff847807 */ /* 0x000fe40002000000 */
[----:B------:R-:W-:Y:S02]  /*8340*/  ISETP.GE.U32.AND P5, PT, R133, 0x7fffff18, PT ;  /* 0x7fffff188500780c */ /* 0x000fe40003fa6070 */
[----:B------:R-:W-:Y:S01]  /*8350*/  ISETP.GE.U32.AND P4, PT, R134, 0x7fffff11, PT ;  /* 0x7fffff118600780c */ /* 0x000fe20003f86070 */
[----:B------:R-:W-:Y:S01]  /*8360*/  VIADD R138, R251, 0xffffff40 ;  /* 0xffffff40fb8a7836 */ /* 0x000fe20000000000 */
[----:B------:R-:W-:Y:S01]  /*8370*/  SEL R134, RZ, 0x4, P3 ;  /* 0x00000004ff867807 */ /* 0x000fe20001800000 */
[----:B------:R-:W-:Y:S01]  /*8380*/  IMAD.IADD R28, R28, 0x1, R29 ;  /* 0x000000011c1c7824 */ /* 0x000fe200078e021d */
[----:B------:R-:W-:Y:S02]  /*8390*/  ISETP.GE.U32.AND P3, PT, R135, 0x7fffff12, PT ;  /* 0x7fffff128700780c */ /* 0x000fe40003f66070 */
[----:B------:R-:W-:-:S02]  /*83a0*/  LOP3.LUT R24, R24, 0x3, RZ, 0xc0, !PT ;  /* 0x0000000318187812 */ /* 0x000fc400078ec0ff */
[----:B------:R-:W-:Y:S01]  /*83b0*/  SEL R135, RZ, 0x7fff8, P5 ;  /* 0x0007fff8ff877807 */ /* 0x000fe20002800000 */
[----:B------:R-:W-:Y:S01]  /*83c0*/  VIADD R137, R251, 0xffffff53 ;  /* 0xffffff53fb897836 */ /* 0x000fe20000000000 */
[----:B------:R-:W-:Y:S02]  /*83d0*/  ISETP.GE.U32.AND P5, PT, R136, 0x7fffff13, PT ;  /* 0x7fffff138800780c */ /* 0x000fe40003fa6070 */
[----:B------:R-:W-:Y:S02]  /*83e0*/  SEL R136, RZ, 0x1, P4 ;  /* 0x00000001ff887807 */ /* 0x000fe40002000000 */
[----:B------:R-:W-:Y:S02]  /*83f0*/  SEL R25, RZ, 0x1fffe, P3 ;  /* 0x0001fffeff197807 */ /* 0x000fe40001800000 */
[----:B------:R-:W-:Y:S02]  /*8400*/  IADD3 R24, PT, PT, R24, R27, R26 ;  /* 0x0000001b18187210 */ /* 0x000fe40007ffe01a */
[----:B------:R-:W-:-:S02]  /*8410*/  ISETP.GE.U32.AND P3, PT, R138, 0x7fffff01, PT ;  /* 0x7fffff018a00780c */ /* 0x000fc40003f66070 */
[----:B------:R-:W-:Y:S02]  /*8420*/  LOP3.LUT R28, R28, 0x3, RZ, 0xc0, !PT ;  /* 0x000000031c1c7812 */ /* 0x000fe400078ec0ff */
[----:B------:R-:W-:Y:S01]  /*8430*/  SHF.R.U32.HI R26, RZ, 0x7, R9 ;  /* 0x00000007ff1a7819 */ /* 0x000fe20000011609 */
[----:B------:R-:W-:Y:S01]  /*8440*/  IMAD.IADD R25, R136, 0x1, R25 ;  /* 0x0000000188197824 */ /* 0x000fe200078e0219 */
[----:B------:R-:W-:Y:S02]  /*8450*/  SEL R27, RZ, 0x4, P5 ;  /* 0x00000004ff1b7807 */ /* 0x000fe40002800000 */
[----:B------:R-:W-:Y:S02]  /*8460*/  ISETP.GE.U32.AND P4, PT, R137, 0x7fffff14, PT ;  /* 0x7fffff148900780c */ /* 0x000fe40003f86070 */
[----:B------:R-:W-:Y:S02]  /*8470*/  SEL R29, RZ, 0x1, P3 ;  /* 0x00000001ff1d7807 */ /* 0x000fe40001800000 */
[----:B------:R-:W-:-:S02]  /*8480*/  IADD3 R28, PT, PT, R28, R31, R30 ;  /* 0x0000001f1c1c7210 */ /* 0x000fc40007ffe01e */
[----:B------:R-:W-:Y:S02]  /*8490*/  LOP3.LUT P5, RZ, R26, 0x1, RZ, 0xc0, !PT ;  /* 0x000000011aff7812 */ /* 0x000fe400078ac0ff */
[----:B------:R-:W-:Y:S01]  /*84a0*/  SHF.R.U32.HI R30, RZ, 0x6, R9 ;  /* 0x00000006ff1e7819 */ /* 0x000fe20000011609 */
[----:B------:R-:W-:Y:S01]  /*84b0*/  IMAD.IADD R29, R29, 0x1, R75 ;  /* 0x000000011d1d7824 */ /* 0x000fe200078e024b */
[----:B------:R-:W-:Y:S02]  /*84c0*/  SEL R26, RZ, 0x7fff8, P4 ;  /* 0x0007fff8ff1a7807 */ /* 0x000fe40002000000 */
[----:B------:R-:W-:Y:S02]  /*84d0*/  LOP3.LUT P4, RZ, R30, 0x1, RZ, 0xc0, !PT ;  /* 0x000000011eff7812 */ /* 0x000fe4000788c0ff */
[----:B------:R-:W-:Y:S01]  /*84e0*/  LOP3.LUT R25, R25, 0x3, RZ, 0xc0, !PT ;  /* 0x0000000319197812 */ /* 0x000fe200078ec0ff */
[----:B------:R-:W-:Y:S01]  /*84f0*/  IMAD.IADD R32, R32, 0x1, R33 ;  /* 0x0000000120207824 */ /* 0x000fe200078e0221 */
[----:B------:R-:W-:Y:S01]  /*8500*/  SEL R133, RZ, 0x1fffe, P6 ;  /* 0x0001fffeff857807 */ /* 0x000fe20003000000 */
[----:B------:R-:W-:Y:S01]  /*8510*/  IMAD.IADD R128, R128, 0x1, R129 ;  /* 0x0000000180807824 */ /* 0x000fe200078e0281 */
[----:B------:R-:W-:Y:S01]  /*8520*/  IADD3 R25, PT, PT, R25, R26, R27 ;  /* 0x0000001a19197210 */ /* 0x000fe20007ffe01b */
[----:B------:R1:W-:Y:S01]  /*8530*/  LDGSTS.E [R249+0x60], desc[UR28][R36.64], P5 ;  /* 0x0006000024f97fae */ /* 0x0003e2000a9a101c */
[----:B------:R-:W-:-:S02]  /*8540*/  LOP3.LUT R29, R29, 0x3, RZ, 0xc0, !PT ;  /* 0x000000031d1d7812 */ /* 0x000fc400078ec0ff */
[----:B------:R-:W-:Y:S01]  /*8550*/  SHF.R.U32.HI R26, RZ, 0x5, R9 ;  /* 0x00000005ff1a7819 */ /* 0x000fe20000011609 */
[----:B------:R-:W-:Y:S01]  /*8560*/  IMAD.IADD R132, R132, 0x1, R133 ;  /* 0x0000000184847824 */ /* 0x000fe200078e0285 */
[----:B------:R-:W-:Y:S01]  /*8570*/  LOP3.LUT R32, R32, 0x3, RZ, 0xc0, !PT ;  /* 0x0000000320207812 */ /* 0x000fe200078ec0ff */
[----:B------:R-:W-:Y:S01]  /*8580*/  LDGSTS.E [R249+0x64], desc[UR28][R38.64], P4 ;  /* 0x0006400026f97fae */ /* 0x000fe2000a1a101c */
[----:B------:R-:W-:Y:S02]  /*8590*/  IADD3 R29, PT, PT, R29, R123, R122 ;  /* 0x0000007b1d1d7210 */ /* 0x000fe40007ffe07a */
[----:B------:R-:W-:Y:S02]  /*85a0*/  LOP3.LUT P5, RZ, R26, 0x1, RZ, 0xc0, !PT ;  /* 0x000000011aff7812 */ /* 0x000fe400078ac0ff */
[----:B------:R-:W-:Y:S02]  /*85b0*/  LOP3.LUT R128, R128, 0x3, RZ, 0xc0, !PT ;  /* 0x0000000380807812 */ /* 0x000fe400078ec0ff */
[----:B------:R-:W-:Y:S01]  /*85c0*/  SHF.R.U32.HI R27, RZ, 0x4, R9 ;  /* 0x00000004ff1b7819 */ /* 0x000fe20000011609 */
[----:B------:R-:W-:Y:S01]  /*85d0*/  IMAD.SHL.U32 R28, R28, 0x100, RZ ;  /* 0x000001001c1c7824 */ /* 0x000fe200078e00ff */
[----:B------:R-:W-:-:S02]  /*85e0*/  IADD3 R32, PT, PT, R32, R35, R34 ;  /* 0x0000002320207210 */ /* 0x000fc40007ffe022 */
[----:B------:R-:W-:Y:S01]  /*85f0*/  LOP3.LUT R29, R29, 0xf, RZ, 0xc0, !PT ;  /* 0x0000000f1d1d7812 */ /* 0x000fe200078ec0ff */
[----:B------:R-:W-:Y:S01]  /*8600*/  IMAD.IADD R124, R124, 0x1, R125 ;  /* 0x000000017c7c7824 */ /* 0x000fe200078e027d */
[----:B------:R-:W-:Y:S02]  /*8610*/  LOP3.LUT R132, R132, 0x3, RZ, 0xc0, !PT ;  /* 0x0000000384847812 */ /* 0x000fe400078ec0ff */
[----:B------:R-:W-:Y:S01]  /*8620*/  IADD3 R128, PT, PT, R128, R131, R130 ;  /* 0x0000008380807210 */ /* 0x000fe20007ffe082 */
[----:B------:R3:W-:Y:S01]  /*8630*/  LDGSTS.E [R249+0x68], desc[UR28][R40.64], P5 ;  /* 0x0006800028f97fae */ /* 0x0007e2000a9a101c */
[----:B------:R-:W-:Y:S01]  /*8640*/  LOP3.LUT P4, RZ, R27, 0x1, RZ, 0xc0, !PT ;  /* 0x000000011bff7812 */ /* 0x000fe2000788c0ff */
[----:B------:R-:W-:Y:S01]  /*8650*/  IMAD R29, R32, 0x10, R29 ;  /* 0x00000010201d7824 */ /* 0x000fe200078e021d */
[----:B------:R-:W-:Y:S01]  /*8660*/  IADD3 R132, PT, PT, R132, R135, R134 ;  /* 0x0000008784847210 */ /* 0x000fe20007ffe086 */
[----:B------:R-:W-:Y:S01]  /*8670*/  IMAD.SHL.U32 R128, R128, 0x100, RZ ;  /* 0x0000010080807824 */ /* 0x000fe200078e00ff */
[----:B------:R-:W-:-:S02]  /*8680*/  LOP3.LUT R25, R25, 0xf, RZ, 0xc0, !PT ;  /* 0x0000000f19197812 */ /* 0x000fc400078ec0ff */
[----:B------:R-:W-:Y:S02]  /*8690*/  LOP3.LUT R28, R28, 0xf00, RZ, 0xe2, !PT ;  /* 0x00000f001c1c7812 */ /* 0x000fe400078ee2ff */
[----:B------:R-:W-:Y:S02]  /*86a0*/  SHF.R.U32.HI R26, RZ, 0x3, R9 ;  /* 0x00000003ff1a7819 */ /* 0x000fe40000011609 */
[----:B------:R-:W-:Y:S01]  /*86b0*/  LOP3.LUT R124, R124, 0x3, RZ, 0xc0, !PT ;  /* 0x000000037c7c7812 */ /* 0x000fe200078ec0ff */
[----:B------:R-:W-:Y:S01]  /*86c0*/  IMAD R25, R132, 0x10, R25 ;  /* 0x0000001084197824 */ /* 0x000fe200078e0219 */
[----:B------:R-:W-:Y:S01]  /*86d0*/  LOP3.LUT P5, RZ, R26, 0x1, RZ, 0xc0, !PT ;  /* 0x000000011aff7812 */ /* 0x000fe200078ac0ff */
[----:B------:R-:W-:Y:S01]  /*86e0*/  IMAD R24, R24, 0x1000, R28 ;  /* 0x0000100018187824 */ /* 0x000fe200078e021c */
[----:B------:R-:W-:Y:S01]  /*86f0*/  LOP3.LUT R29, R29, 0xff, RZ, 0xc0, !PT ;  /* 0x000000ff1d1d7812 */ /* 0x000fe200078ec0ff */
[----:B------:R-:W-:Y:S01]  /*8700*/  LDGSTS.E [R249+0x6c], desc[UR28][R42.64], P4 ;  /* 0x0006c0002af97fae */ /* 0x000fe2000a1a101c */
[----:B------:R-:W-:-:S02]  /*8710*/  IADD3 R124, PT, PT, R124, R127, R126 ;  /* 0x0000007f7c7c7210 */ /* 0x000fc40007ffe07e */
[----:B------:R-:W-:Y:S02]  /*8720*/  LOP3.LUT R128, R128, 0xf00, RZ, 0xe2, !PT ;  /* 0x00000f0080807812 */ /* 0x000fe400078ee2ff */
[----:B------:R-:W-:Y:S01]  /*8730*/  SHF.R.U32.HI R26, RZ, 0x2, R9 ;  /* 0x00000002ff1a7819 */ /* 0x000fe20000011609 */
[----:B------:R-:W-:Y:S01]  /*8740*/  IMAD.IADD R29, R24, 0x1, R29 ;  /* 0x00000001181d7824 */ /* 0x000fe200078e021d */
[----:B------:R-:W-:Y:S01]  /*8750*/  LOP3.LUT R25, R25, 0xff, RZ, 0xc0, !PT ;  /* 0x000000ff19197812 */ /* 0x000fe200078ec0ff */
[----:B------:R-:W-:Y:S01]  /*8760*/  IMAD R124, R124, 0x1000, R128 ;  /* 0x000010007c7c7824 */ /* 0x000fe200078e0280 */
[----:B------:R-:W-:Y:S01]  /*8770*/  LOP3.LUT P4, RZ, R26, 0x1, RZ, 0xc0, !PT ;  /* 0x000000011aff7812 */ /* 0x000fe2000788c0ff */
[----:B------:R4:W-:Y:S01]  /*8780*/  LDGSTS.E [R249+0x70], desc[UR28][R44.64], P5 ;  /* 0x000700002cf97fae */ /* 0x0009e2000a9a101c */
[----:B------:R-:W-:Y:S01]  /*8790*/  IADD3 R24, P6, PT, R168, R223, RZ ;  /* 0x000000dfa8187210 */ /* 0x000fe20007fde0ff */
[----:B------:R-:W-:-:S04]  /*87a0*/  IMAD.IADD R75, R124, 0x1, R25 ;  /* 0x000000017c4b7824 */ /* 0x000fc800078e0219 */
[--C-:B------:R-:W-:Y:S01]  /*87b0*/  IMAD.X R25, R169, 0x1, R74.reuse, P6 ;  /* 0x00000001a9197824 */ /* 0x100fe200030e064a */
[-C--:B------:R-:W-:Y:S02]  /*87c0*/  IADD3 R26, P6, PT, R170, R223.reuse, RZ ;  /* 0x000000dfaa1a7210 */ /* 0x080fe40007fde0ff */
[----:B------:R-:W-:Y:S02]  /*87d0*/  SHF.R.U32.HI R9, RZ, 0x1, R9 ;  /* 0x00000001ff097819 */ /* 0x000fe40000011609 */
[----:B------:R-:W-:Y:S01]  /*87e0*/  PRMT R75, R29, 0x5410, R75 ;  /* 0x000054101d4b7816 */ /* 0x000fe2000000004b */
[----:B------:R-:W-:Y:S01]  /*87f0*/  IMAD.X R27, R171, 0x1, R74, P6 ;  /* 0x00000001ab1b7824 */ /* 0x000fe200030e064a */
[----:B------:R5:W-:Y:S01]  /*8800*/  LDGSTS.E [R249+0x74], desc[UR28][R46.64], P4 ;  /* 0x000740002ef97fae */ /* 0x000be2000a1a101c */
[----:B------:R-:W-:Y:S02]  /*8810*/  IADD3 R30, P6, PT, R174, R223, RZ ;  /* 0x000000dfae1e7210 */ /* 0x000fe40007fde0ff */
[----:B------:R-:W-:-:S02]  /*8820*/  LOP3.LUT P4, RZ, R9, 0x1, RZ, 0xc0, !PT ;  /* 0x0000000109ff7812 */ /* 0x000fc4000788c0ff */
[----:B------:R-:W-:Y:S01]  /*8830*/  SHF.R.U64 R9, R75, 0x1f, RZ ;  /* 0x0000001f4b097819 */ /* 0x000fe200000012ff */
[--C-:B------:R-:W-:Y:S01]  /*8840*/  IMAD.X R31, R175, 0x1, R74.reuse, P6 ;  /* 0x00000001af1f7824 */ /* 0x100fe200030e064a */
[-C--:B------:R-:W-:Y:S02]  /*8850*/  IADD3 R28, P5, PT, R172, R223.reuse, RZ ;  /* 0x000000dfac1c7210 */ /* 0x080fe40007fbe0ff */
[----:B------:R-:W-:Y:S02]  /*8860*/  LOP3.LUT P6, RZ, R9, 0x1, RZ, 0xc0, !PT ;  /* 0x0000000109ff7812 */ /* 0x000fe400078cc0ff */
[----:B------:R-:W-:Y:S01]  /*8870*/  SHF.R.U64 R9, R75, 0x1e, RZ ;  /* 0x0000001e4b097819 */ /* 0x000fe200000012ff */
[--C-:B------:R-:W-:Y:S01]  /*8880*/  IMAD.X R29, R173, 0x1, R74.reuse, P5 ;  /* 0x00000001ad1d7824 */ /* 0x100fe200028e064a */
[----:B------:R-:W-:Y:S02]  /*8890*/  IADD3 R32, P5, PT, R176, R223, RZ ;  /* 0x000000dfb0207210 */ /* 0x000fe40007fbe0ff */
[----:B------:R-:W-:Y:S01]  /*88a0*/  SHF.R.U64 R34, R75, 0x1d, RZ ;  /* 0x0000001d4b227819 */ /* 0x000fe200000012ff */
[----:B------:R-:W-:Y:S01]  /*88b0*/  LDGSTS.E [R249+0x78], desc[UR28][R48.64], P4 ;  /* 0x0007800030f97fae */ /* 0x000fe2000a1a101c */
[----:B------:R-:W-:Y:S01]  /*88c0*/  LOP3.LUT P4, RZ, R9, 0x1, RZ, 0xc0, !PT ;  /* 0x0000000109ff7812 */ /* 0x000fe2000788c0ff */
[----:B------:R-:W-:Y:S01]  /*88d0*/  IMAD.X R33, R177, 0x1, R74, P5 ;  /* 0x00000001b1217824 */ /* 0x000fe200028e064a */
[----:B------:R-:W-:Y:S01]  /*88e0*/  SHF.R.U64 R9, R75, 0x1c, RZ ;  /* 0x0000001c4b097819 */ /* 0x000fe200000012ff */
[----:B------:R2:W-:Y:S01]  /*88f0*/  LDGSTS.E [R249+0x7c], desc[UR28][R50.64], !P0 ;  /* 0x0007c00032f97fae */ /* 0x0005e2000c1a101c */
[----:B------:R-:W-:-:S02]  /*8900*/  LOP3.LUT P5, RZ, R34, 0x1, RZ, 0xc0, !PT ;  /* 0x0000000122ff7812 */ /* 0x000fc400078ac0ff */
[----:B------:R-:W-:Y:S01]  /*8910*/  LOP3.LUT P0, RZ, R9, 0x1, RZ, 0xc0, !PT ;  /* 0x0000000109ff7812 */ /* 0x000fe2000780c0ff */
[----:B------:R-:W-:Y:S01]  /*8920*/  LDGSTS.E [R249+0x80], desc[UR28][R52.64], P6 ;  /* 0x0008000034f97fae */ /* 0x000fe2000b1a101c */
[----:B------:R-:W-:Y:S02]  /*8930*/  IADD3 R34, P6, PT, R178, R223, RZ ;  /* 0x000000dfb2227210 */ /* 0x000fe40007fde0ff */
[C---:B------:R-:W-:Y:S02]  /*8940*/  SHF.R.U64 R9, R75.reuse, 0x1b, RZ ;  /* 0x0000001b4b097819 */ /* 0x040fe400000012ff */
[----:B-1----:R-:W-:Y:S01]  /*8950*/  SHF.R.U64 R36, R75, 0x1a, RZ ;  /* 0x0000001a4b247819 */ /* 0x002fe200000012ff */
[----:B------:R-:W-:Y:S01]  /*8960*/  IMAD.X R35, R179, 0x1, R74, P6 ;  /* 0x00000001b3237824 */ /* 0x000fe200030e064a */
[----:B------:R-:W-:Y:S01]  /*8970*/  LOP3.LUT P6, RZ, R9, 0x1, RZ, 0xc0, !PT ;  /* 0x0000000109ff7812 */ /* 0x000fe200078cc0ff */
[----:B------:R1:W-:Y:S01]  /*8980*/  LDGSTS.E [R249+0x84], desc[UR28][R54.64], P4 ;  /* 0x0008400036f97fae */ /* 0x0003e2000a1a101c */
[----:B------:R-:W-:-:S02]  /*8990*/  SHF.R.U64 R9, R75, 0x19, RZ ;  /* 0x000000194b097819 */ /* 0x000fc400000012ff */
[----:B------:R-:W-:Y:S01]  /*89a0*/  LOP3.LUT P4, RZ, R36, 0x1, RZ, 0xc0, !PT ;  /* 0x0000000124ff7812 */ /* 0x000fe2000788c0ff */
[----:B------:R1:W-:Y:S01]  /*89b0*/  LDGSTS.E [R249+0x88], desc[UR28][R56.64], P5 ;  /* 0x0008800038f97fae */ /* 0x0003e2000a9a101c */
[----:B------:R-:W-:-:S03]  /*89c0*/  LOP3.LUT P5, RZ, R9, 0x1, RZ, 0xc0, !PT ;  /* 0x0000000109ff7812 */ /* 0x000fc600078ac0ff */
[----:B------:R-:W-:Y:S01]  /*89d0*/  LDGSTS.E [R249+0x8c], desc[UR28][R58.64], P0 ;  /* 0x0008c0003af97fae */ /* 0x000fe200081a101c */
[-C--:B------:R-:W-:Y:S02]  /*89e0*/  IADD3 R36, P0, PT, R180, R223.reuse, RZ ;  /* 0x000000dfb4247210 */ /* 0x080fe40007f1e0ff */
[----:B------:R-:W-:Y:S01]  /*89f0*/  SHF.R.U64 R9, R75, 0x18, RZ ;  /* 0x000000184b097819 */ /* 0x000fe200000012ff */
[----:B------:R1:W-:Y:S02]  /*8a00*/  LDGSTS.E [R249+0x90], desc[UR28][R60.64], P6 ;  /* 0x000900003cf97fae */ /* 0x0003e4000b1a101c */
[----:B------:R-:W-:Y:S01]  /*8a10*/  IMAD.X R37, R181, 0x1, R74, P0 ;  /* 0x00000001b5257824 */ /* 0x000fe200000e064a */
[----:B------:R-:W-:Y:S01]  /*8a20*/  LOP3.LUT P0, RZ, R9, 0x1, RZ, 0xc0, !PT ;  /* 0x0000000109ff7812 */ /* 0x000fe2000780c0ff */
[----:B------:R-:W-:Y:S01]  /*8a30*/  LDGSTS.E [R249+0x94], desc[UR28][R62.64], P4 ;  /* 0x000940003ef97fae */ /* 0x000fe2000a1a101c */
[----:B------:R-:W-:Y:S02]  /*8a40*/  SHF.R.U64 R9, R75, 0x17, RZ ;  /* 0x000000174b097819 */ /* 0x000fe400000012ff */
[----:B---3--:R-:W-:Y:S01]  /*8a50*/  IADD3 R40, P4, PT, R184, R223, RZ ;  /* 0x000000dfb8287210 */ /* 0x008fe20007f9e0ff */
[----:B------:R3:W-:Y:S01]  /*8a60*/  LDGSTS.E [R249+0x98], desc[UR28][R64.64], P5 ;  /* 0x0009800040f97fae */ /* 0x0007e2000a9a101c */
[----:B------:R-:W-:-:S02]  /*8a70*/  LOP3.LUT P5, RZ, R9, 0x1, RZ, 0xc0, !PT ;  /* 0x0000000109ff7812 */ /* 0x000fc400078ac0ff */
[----:B------:R-:W-:Y:S01]  /*8a80*/  SHF.R.U64 R9, R75, 0x16, RZ ;  /* 0x000000164b097819 */ /* 0x000fe200000012ff */
[----:B------:R-:W-:-:S03]  /*8a90*/  IMAD.X R41, R185, 0x1, R74, P4 ;  /* 0x00000001b9297824 */ /* 0x000fc600020e064a */
[----:B------:R-:W-:Y:S01]  /*8aa0*/  LOP3.LUT P4, RZ, R9, 0x1, RZ, 0xc0, !PT ;  /* 0x0000000109ff7812 */ /* 0x000fe2000788c0ff */
[----:B------:R1:W-:Y:S01]  /*8ab0*/  LDGSTS.E [R249+0x9c], desc[UR28][R66.64], P0 ;  /* 0x0009c00042f97fae */ /* 0x0003e200081a101c */
[C---:B----4-:R-:W-:Y:S02]  /*8ac0*/  SHF.R.U64 R44, R75.reuse, 0x15, RZ ;  /* 0x000000154b2c7819 */ /* 0x050fe400000012ff */
[----:B------:R-:W-:Y:S02]  /*8ad0*/  SHF.R.U64 R9, R75, 0x14, RZ ;  /* 0x000000144b097819 */ /* 0x000fe400000012ff */
[----:B------:R-:W-:Y:S01]  /*8ae0*/  LOP3.LUT P0, RZ, R44, 0x1, RZ, 0xc0, !PT ;  /* 0x000000012cff7812 */ /* 0x000fe2000780c0ff */
[----:B------:R4:W-:Y:S01]  /*8af0*/  LDGSTS.E [R249+0xa0], desc[UR28][R72.64], P5 ;  /* 0x000a000048f97fae */ /* 0x0009e2000a9a101c */
[----:B------:R-:W-:Y:S02]  /*8b00*/  LOP3.LUT P5, RZ, R9, 0x1, RZ, 0xc0, !PT ;  /* 0x0000000109ff7812 */ /* 0x000fe400078ac0ff */
[----:B------:R-:W-:-:S03]  /*8b10*/  SHF.R.U64 R9, R75, 0x13, RZ ;  /* 0x000000134b097819 */ /* 0x000fc600000012ff */
[----:B------:R1:W-:Y:S01]  /*8b20*/  LDGSTS.E [R249+0xa4], desc[UR28][R76.64], P4 ;  /* 0x000a40004cf97fae */ /* 0x0003e2000a1a101c */
[----:B------:R-:W-:Y:S02]  /*8b30*/  LOP3.LUT P4, RZ, R9, 0x1, RZ, 0xc0, !PT ;  /* 0x0000000109ff7812 */ /* 0x000fe4000788c0ff */
[C---:B------:R-:W-:Y:S02]  /*8b40*/  SHF.R.U64 R9, R75.reuse, 0x12, RZ ;  /* 0x000000124b097819 */ /* 0x040fe400000012ff */
[----:B-----5:R-:W-:Y:S01]  /*8b50*/  SHF.R.U64 R46, R75, 0x11, RZ ;  /* 0x000000114b2e7819 */ /* 0x020fe200000012ff */
[----:B------:R1:W-:Y:S01]  /*8b60*/  LDGSTS.E [R249+0xa8], desc[UR28][R78.64], P0 ;  /* 0x000a80004ef97fae */ /* 0x0003e200081a101c */
[----:B------:R-:W-:Y:S02]  /*8b70*/  LOP3.LUT P0, RZ, R9, 0x1, RZ, 0xc0, !PT ;  /* 0x0000000109ff7812 */ /* 0x000fe4000780c0ff */
[----:B------:R-:W-:Y:S01]  /*8b80*/  SHF.R.U64 R9, R75, 0x10, RZ ;  /* 0x000000104b097819 */ /* 0x000fe200000012ff */
[----:B------:R1:W-:Y:S01]  /*8b90*/  LDGSTS.E [R249+0xac], desc[UR28][R80.64], P5 ;  /* 0x000ac00050f97fae */ /* 0x0003e2000a9a101c */
[----:B------:R-:W-:-:S03]  /*8ba0*/  LOP3.LUT P5, RZ, R46, 0x1, RZ, 0xc0, !PT ;  /* 0x000000012eff7812 */ /* 0x000fc600078ac0ff */
[----:B------:R1:W-:Y:S01]  /*8bb0*/  LDGSTS.E [R249+0xb0], desc[UR28][R82.64], P4 ;  /* 0x000b000052f97fae */ /* 0x0003e2000a1a101c */
[----:B------:R-:W-:Y:S02]  /*8bc0*/  LOP3.LUT P4, RZ, R9, 0x1, RZ, 0xc0, !PT ;  /* 0x0000000109ff7812 */ /* 0x000fe4000788c0ff */
[----:B------:R-:W-:-:S03]  /*8bd0*/  SHF.R.U64 R9, R75, 0xf, RZ ;  /* 0x0000000f4b097819 */ /* 0x000fc600000012ff */
[----:B------:R1:W-:Y:S01]  /*8be0*/  LDGSTS.E [R249+0xb4], desc[UR28][R84.64], P0 ;  /* 0x000b400054f97fae */ /* 0x0003e200081a101c */
[----:B------:R-:W-:Y:S02]  /*8bf0*/  LOP3.LUT P0, RZ, R9, 0x1, RZ, 0xc0, !PT ;  /* 0x0000000109ff7812 */ /* 0x000fe4000780c0ff */
[----:B------:R-:W-:Y:S01]  /*8c00*/  SHF.R.U64 R9, R75, 0xe, RZ ;  /* 0x0000000e4b097819 */ /* 0x000fe200000012ff */
[----:B------:R3:W-:Y:S04]  /*8c10*/  LDGSTS.E [R249+0xb8], desc[UR28][R86.64], P5 ;  /* 0x000b800056f97fae */ /* 0x0007e8000a9a101c */
[----:B------:R3:W-:Y:S01]  /*8c20*/  LDGSTS.E [R249+0xbc], desc[UR28][R88.64], P4 ;  /* 0x000bc00058f97fae */ /* 0x0007e2000a1a101c */
[----:B--2---:R-:W-:Y:S02]  /*8c30*/  IADD3 R50, P4, PT, R194, R223, RZ ;  /* 0x000000dfc2327210 */ /* 0x004fe40007f9e0ff */
[----:B------:R-:W-:-:S02]  /*8c40*/  LOP3.LUT P5, RZ, R9, 0x1, RZ, 0xc0, !PT ;  /* 0x0000000109ff7812 */ /* 0x000fc400078ac0ff */
[----:B------:R-:W-:Y:S01]  /*8c50*/  SHF.R.U64 R9, R75, 0xd, RZ ;  /* 0x0000000d4b097819 */ /* 0x000fe200000012ff */
[----:B------:R-:W-:Y:S01]  /*8c60*/  IMAD.X R51, R195, 0x1, R74, P4 ;  /* 0x00000001c3337824 */ /* 0x000fe200020e064a */
[----:B-1----:R-:W-:Y:S01]  /*8c70*/  SHF.R.U64 R54, R75, 0xc, RZ ;  /* 0x0000000c4b367819 */ /* 0x002fe200000012ff */
[----:B------:R1:W-:Y:S01]  /*8c80*/  LDGSTS.E [R249+0xc0], desc[UR28][R90.64], P0 ;  /* 0x000c00005af97fae */ /* 0x0003e200081a101c */
[----:B------:R-:W-:Y:S02]  /*8c90*/  LOP3.LUT P4, RZ, R9, 0x1, RZ, 0xc0, !PT ;  /* 0x0000000109ff7812 */ /* 0x000fe4000788c0ff */
[----:B------:R-:W-:Y:S02]  /*8ca0*/  SHF.R.U64 R9, R75, 0xb, RZ ;  /* 0x0000000b4b097819 */ /* 0x000fe400000012ff */
[----:B------:R-:W-:-:S03]  /*8cb0*/  LOP3.LUT P0, RZ, R54, 0x1, RZ, 0xc0, !PT ;  /* 0x0000000136ff7812 */ /* 0x000fc6000780c0ff */
[----:B------:R1:W-:Y:S01]  /*8cc0*/  LDGSTS.E [R249+0xc4], desc[UR28][R92.64], P5 ;  /* 0x000c40005cf97fae */ /* 0x0003e2000a9a101c */
[----:B------:R-:W-:Y:S02]  /*8cd0*/  LOP3.LUT P5, RZ, R9, 0x1, RZ, 0xc0, !PT ;  /* 0x0000000109ff7812 */ /* 0x000fe400078ac0ff */
[----:B------:R-:W-:-:S03]  /*8ce0*/  SHF.R.U64 R9, R75, 0xa, RZ ;  /* 0x0000000a4b097819 */ /* 0x000fc600000012ff */
[----:B------:R1:W-:Y:S01]  /*8cf0*/  LDGSTS.E [R249+0xc8], desc[UR28][R94.64], P4 ;  /* 0x000c80005ef97fae */ /* 0x0003e2000a1a101c */
[----:B------:R-:W-:Y:S01]  /*8d00*/  LOP3.LUT P4, RZ, R9, 0x1, RZ, 0xc0, !PT ;  /* 0x0000000109ff7812 */ /* 0x000fe2000788c0ff */
[----:B------:R-:W2:Y:S01]  /*8d10*/  S2R R225, SR_TID.X ;  /* 0x0000000000e17919 */ /* 0x000ea20000002100 */
[----:B------:R-:W-:Y:S02]  /*8d20*/  IADD3 R38, P6, PT, R182, R223, RZ ;  /* 0x000000dfb6267210 */ /* 0x000fe40007fde0ff */
[C---:B------:R-:W-:Y:S01]  /*8d30*/  SHF.R.U64 R9, R75.reuse, 0x9, RZ ;  /* 0x000000094b097819 */ /* 0x040fe200000012ff */
[----:B------:R1:W-:Y:S01]  /*8d40*/  LDGSTS.E [R249+0xcc], desc[UR28][R96.64], P0 ;  /* 0x000cc00060f97fae */ /* 0x0003e200081a101c */
[----:B------:R-:W-:Y:S01]  /*8d50*/  SHF.R.U64 R56, R75, 0x8, RZ ;  /* 0x000000084b387819 */ /* 0x000fe200000012ff */
[----:B------:R-:W-:Y:S01]  /*8d60*/  IMAD.X R39, R183, 0x1, R74, P6 ;  /* 0x00000001b7277824 */ /* 0x000fe200030e064a */
[----:B------:R-:W-:Y:S01]  /*8d70*/  LOP3.LUT P0, RZ, R9, 0x1, RZ, 0xc0, !PT ;  /* 0x0000000109ff7812 */ /* 0x000fe2000780c0ff */
[----:B------:R1:W-:Y:S01]  /*8d80*/  LDGSTS.E [R249+0xd0], desc[UR28][R98.64], P5 ;  /* 0x000d000062f97fae */ /* 0x0003e2000a9a101c */
[----:B------:R-:W-:-:S02]  /*8d90*/  SHF.R.U64 R9, R75, 0x7, RZ ;  /* 0x000000074b097819 */ /* 0x000fc400000012ff */
[-C--:B------:R-:W-:Y:S01]  /*8da0*/  IADD3 R42, P6, PT, R186, R223.reuse, RZ ;  /* 0x000000dfba2a7210 */ /* 0x080fe20007fde0ff */
[----:B------:R1:W-:Y:S01]  /*8db0*/  LDGSTS.E [R249+0xd4], desc[UR28][R100.64], P4 ;  /* 0x000d400064f97fae */ /* 0x0003e2000a1a101c */
[----:B------:R-:W-:Y:S02]  /*8dc0*/  LOP3.LUT P5, RZ, R56, 0x1, RZ, 0xc0, !PT ;  /* 0x0000000138ff7812 */ /* 0x000fe400078ac0ff */
[----:B------:R-:W-:Y:S01]  /*8dd0*/  LOP3.LUT P4, RZ, R9, 0x1, RZ, 0xc0, !PT ;  /* 0x0000000109ff7812 */ /* 0x000fe2000788c0ff */
[----:B------:R-:W-:Y:S01]  /*8de0*/  IMAD.X R43, R187, 0x1, R74, P6 ;  /* 0x00000001bb2b7824 */ /* 0x000fe200030e064a */
[----:B------:R-:W-:Y:S02]  /*8df0*/  IADD3 R44, P6, PT, R188, R223, RZ ;  /* 0x000000dfbc2c7210 */ /* 0x000fe40007fde0ff */
[----:B------:R-:W5:Y:S01]  /*8e00*/  LDC R188, c[0x0][0x3a0] ;  /* 0x0000e800ffbc7b82 */ /* 0x000f620000000800 */
[----:B------:R-:W-:Y:S01]  /*8e10*/  SHF.R.U64 R9, R75, 0x6, RZ ;  /* 0x000000064b097819 */ /* 0x000fe200000012ff */
[----:B------:R1:W-:Y:S03]  /*8e20*/  LDGSTS.E [R249+0xd8], desc[UR28][R102.64], P0 ;  /* 0x000d800066f97fae */ /* 0x0003e600081a101c */
[----:B------:R-:W-:-:S02]  /*8e30*/  LOP3.LUT P0, RZ, R9, 0x1, RZ, 0xc0, !PT ;  /* 0x0000000109ff7812 */ /* 0x000fc4000780c0ff */
[----:B------:R-:W-:Y:S01]  /*8e40*/  SHF.R.U64 R9, R75, 0x5, RZ ;  /* 0x000000054b097819 */ /* 0x000fe200000012ff */
[----:B------:R1:W-:Y:S04]  /*8e50*/  LDGSTS.E [R249+0xdc], desc[UR28][R104.64], P5 ;  /* 0x000dc00068f97fae */ /* 0x0003e8000a9a101c */
[----:B------:R1:W-:Y:S01]  /*8e60*/  LDGSTS.E [R249+0xe0], desc[UR28][R106.64], P4 ;  /* 0x000e00006af97fae */ /* 0x0003e2000a1a101c */
[----:B------:R-:W-:Y:S02]  /*8e70*/  IADD3 R60, P4, PT, R204, R223, RZ ;  /* 0x000000dfcc3c7210 */ /* 0x000fe40007f9e0ff */
[----:B------:R-:W-:Y:S02]  /*8e80*/  LOP3.LUT P5, RZ, R9, 0x1, RZ, 0xc0, !PT ;  /* 0x0000000109ff7812 */ /* 0x000fe400078ac0ff */
[----:B------:R-:W-:Y:S01]  /*8e90*/  SHF.R.U64 R9, R75, 0x4, RZ ;  /* 0x000000044b097819 */ /* 0x000fe200000012ff */
[----:B------:R-:W-:Y:S01]  /*8ea0*/  IMAD.X R61, R205, 0x1, R74, P4 ;  /* 0x00000001cd3d7824 */ /* 0x000fe200020e064a */
[----:B--2---:R-:W-:Y:S01]  /*8eb0*/  LOP3.LUT R225, R225, 0x3f, RZ, 0xc0, !PT ;  /* 0x0000003fe1e17812 */ /* 0x004fe200078ec0ff */
[----:B------:R-:W-:Y:S01]  /*8ec0*/  VIADD R224, R224, 0xffffff80 ;  /* 0xffffff80e0e07836 */ /* 0x000fe20000000000 */
[----:B------:R-:W-:Y:S01]  /*8ed0*/  LOP3.LUT P4, RZ, R9, 0x1, RZ, 0xc0, !PT ;  /* 0x0000000109ff7812 */ /* 0x000fe2000788c0ff */
[----:B------:R1:W-:Y:S01]  /*8ee0*/  LDGSTS.E [R249+0xe4], desc[UR28][R108.64], P0 ;  /* 0x000e40006cf97fae */ /* 0x0003e200081a101c */
[----:B---3--:R-:W-:-:S02]  /*8ef0*/  SHF.R.U64 R64, R75, 0x3, RZ ;  /* 0x000000034b407819 */ /* 0x008fc400000012ff */
[----:B------:R-:W-:Y:S01]  /*8f00*/  ISETP.GE.AND P0, PT, R225, R224, PT ;  /* 0x000000e0e100720c */ /* 0x000fe20003f06270 */
[--C-:B------:R-:W-:Y:S01]  /*8f10*/  IMAD.X R45, R189, 0x1, R74.reuse, P6 ;  /* 0x00000001bd2d7824 */ /* 0x100fe200030e064a */
[----:B------:R-:W-:Y:S01]  /*8f20*/  IADD3 R46, P6, PT, R190, R223, RZ ;  /* 0x000000dfbe2e7210 */ /* 0x000fe20007fde0ff */
[----:B-----5:R-:W-:Y:S01]  /*8f30*/  VIADD R188, R188, 0x3f ;  /* 0x0000003fbcbc7836 */ /* 0x020fe20000000000 */
[----:B------:R-:W-:Y:S01]  /*8f40*/  SEL R9, RZ, 0x4, P0 ;  /* 0x00000004ff097807 */ /* 0x000fe20000000000 */
[----:B------:R1:W-:Y:S01]  /*8f50*/  LDGSTS.E [R249+0xe8], desc[UR28][R110.64], P5 ;  /* 0x000e80006ef97fae */ /* 0x0003e2000a9a101c */
[----:B------:R-:W-:Y:S01]  /*8f60*/  LOP3.LUT P0, RZ, R64, 0x1, RZ, 0xc0, !PT ;  /* 0x0000000140ff7812 */ /* 0x000fe2000780c0ff */
[----:B------:R-:W-:Y:S01]  /*8f70*/  IMAD.X R47, R191, 0x1, R74, P6 ;  /* 0x00000001bf2f7824 */ /* 0x000fe200030e064a */
[----:B------:R-:W-:Y:S01]  /*8f80*/  ISETP.GT.AND P5, PT, R188, 0xbf, PT ;  /* 0x000000bfbc00780c */ /* 0x000fe20003fa4270 */
[----:B------:R1:W-:Y:S01]  /*8f90*/  LDGSTS.E [R249+0xec], desc[UR28][R112.64], P4 ;  /* 0x000ec00070f97fae */ /* 0x0003e2000a1a101c */
[----:B------:R-:W-:-:S02]  /*8fa0*/  SHF.R.U64 R65, R75, 0x2, RZ ;  /* 0x000000024b417819 */ /* 0x000fc400000012ff */
[-C--:B------:R-:W-:Y:S02]  /*8fb0*/  IADD3 R64, P4, PT, R208, R223.reuse, RZ ;  /* 0x000000dfd0407210 */ /* 0x080fe40007f9e0ff */
[-C--:B------:R-:W-:Y:S02]  /*8fc0*/  IADD3 R48, P6, PT, R192, R223.reuse, RZ ;  /* 0x000000dfc0307210 */ /* 0x080fe40007fde0ff */
[----:B------:R-:W-:Y:S02]  /*8fd0*/  SHF.R.U64 R75, R75, 0x1, RZ ;  /* 0x000000014b4b7819 */ /* 0x000fe400000012ff */
[----:B------:R-:W-:Y:S01]  /*8fe0*/  SEL R9, R9, RZ, P5 ;  /* 0x000000ff09097207 */ /* 0x000fe20002800000 */
[----:B------:R1:W-:Y:S01]  /*8ff0*/  LDGSTS.E [R249+0xf0], desc[UR28][R114.64], P0 ;  /* 0x000f000072f97fae */ /* 0x0003e200081a101c */
[----:B------:R-:W-:Y:S01]  /*9000*/  LOP3.LUT P5, RZ, R65, 0x1, RZ, 0xc0, !PT ;  /* 0x0000000141ff7812 */ /* 0x000fe200078ac0ff */
[--C-:B------:R-:W-:Y:S01]  /*9010*/  IMAD.X R65, R209, 0x1, R74.reuse, P4 ;  /* 0x00000001d1417824 */ /* 0x100fe200020e064a */
[----:B------:R-:W-:Y:S01]  /*9020*/  LOP3.LUT P4, RZ, R75, 0x1, RZ, 0xc0, !PT ;  /* 0x000000014bff7812 */ /* 0x000fe2000788c0ff */
[----:B------:R-:W-:Y:S01]  /*9030*/  IMAD.X R49, R193, 0x1, R74, P6 ;  /* 0x00000001c1317824 */ /* 0x000fe200030e064a */
[----:B------:R-:W-:-:S02]  /*9040*/  IADD3 R52, P6, PT, R196, R223, RZ ;  /* 0x000000dfc4347210 */ /* 0x000fc40007fde0ff */
[----:B------:R-:W-:-:S03]  /*9050*/  ISETP.NE.U32.AND P0, PT, R9, RZ, PT ;  /* 0x000000ff0900720c */ /* 0x000fc60003f05070 */
[----:B------:R-:W-:Y:S01]  /*9060*/  IMAD.X R53, R197, 0x1, R74, P6 ;  /* 0x00000001c5357824 */ /* 0x000fe200030e064a */
[----:B------:R-:W-:-:S03]  /*9070*/  IADD3 R54, P6, PT, R198, R223, RZ ;  /* 0x000000dfc6367210 */ /* 0x000fc60007fde0ff */
[----:B------:R1:W-:Y:S02]  /*9080*/  LDGSTS.E [R249+0xf4], desc[UR28][R116.64], P5 ;  /* 0x000f400074f97fae */ /* 0x0003e4000a9a101c */
[--C-:B------:R-:W-:Y:S01]  /*9090*/  IMAD.X R55, R199, 0x1, R74.reuse, P6 ;  /* 0x00000001c7377824 */ /* 0x100fe200030e064a */
[----:B------:R-:W-:Y:S01]  /*90a0*/  IADD3 R56, P6, PT, R200, R223, RZ ;  /* 0x000000dfc8387210 */ /* 0x000fe20007fde0ff */
[----:B------:R1:W-:Y:S04]  /*90b0*/  LDGSTS.E [R249+0xf8], desc[UR28][R118.64], P4 ;  /* 0x000f800076f97fae */ /* 0x0003e8000a1a101c */
[----:B------:R1:W-:Y:S01]  /*90c0*/  LDGSTS.E [R249+0xfc], desc[UR28][R120.64], !P3 ;  /* 0x000fc00078f97fae */ /* 0x0003e2000d9a101c */
[----:B------:R-:W-:-:S03]  /*90d0*/  IMAD.X R57, R201, 0x1, R74, P6 ;  /* 0x00000001c9397824 */ /* 0x000fc600030e064a */
[----:B------:R-:W0:Y:S01]  /*90e0*/  LDGDEPBAR ;  /* 0x00000000000079af */ /* 0x000e220000000000 */
[----:B------:R-:W-:-:S03]  /*90f0*/  IADD3 R58, P6, PT, R202, R223, RZ ;  /* 0x000000dfca3a7210 */ /* 0x000fc60007fde0ff */
[----:B------:R1:W-:Y:S04]  /*9100*/  LDGSTS.E [R247+0x18000], desc[UR28][R4.64], P0 ;  /* 0x1800000004f77fae */ /* 0x0003e800081a101c */
[----:B------:R1:W-:Y:S04]  /*9110*/  LDGSTS.E [R247+0x18400], desc[UR28][R6.64], P0 ;  /* 0x1840000006f77fae */ /* 0x0003e800081a101c */
[----:B------:R1:W-:Y:S04]  /*9120*/  LDGSTS.E [R247+0x18800], desc[UR28][R10.64], P0 ;  /* 0x188000000af77fae */ /* 0x0003e800081a101c */
[----:B------:R1:W-:Y:S04]  /*9130*/  LDGSTS.E [R247+0x18c00], desc[UR28][R12.64], P0 ;  /* 0x18c000000cf77fae */ /* 0x0003e800081a101c */
[----:B------:R1:W-:Y:S01]  /*9140*/  LDGSTS.E [R247+0x19000], desc[UR28][R14.64], P0 ;  /* 0x190000000ef77fae */ /* 0x0003e200081a101c */
[----:B------:R-:W-:-:S03]  /*9150*/  IMAD.X R59, R203, 0x1, R74, P6 ;  /* 0x00000001cb3b7824 */ /* 0x000fc600030e064a */
[----:B------:R1:W-:Y:S01]  /*9160*/  LDGSTS.E [R247+0x19400], desc[UR28][R16.64], P0 ;  /* 0x1940000010f77fae */ /* 0x0003e200081a101c */
        /* <DEDUP_REMOVED lines=16> */
[----:B----4-:R-:W-:-:S03]  /*9270*/  IADD3 R72, P6, PT, R220, R223, RZ ;  /* 0x000000dfdc487210 */ /* 0x010fc60007fde0ff */
[----:B------:R1:W-:Y:S04]  /*9280*/  LDGSTS.E [R69+0x18a00], desc[UR28][R42.64], P0 ;  /* 0x18a000002a457fae */ /* 0x0003e800081a101c */
[----:B------:R1:W-:Y:S04]  /*9290*/  LDGSTS.E [R69+0x18e00], desc[UR28][R44.64], P0 ;  /* 0x18e000002c457fae */ /* 0x0003e800081a101c */
[----:B------:R1:W-:Y:S04]  /*92a0*/  LDGSTS.E [R69+0x19200], desc[UR28][R46.64], P0 ;  /* 0x192000002e457fae */ /* 0x0003e800081a101c */
[----:B------:R1:W-:Y:S04]  /*92b0*/  LDGSTS.E [R69+0x19600], desc[UR28][R48.64], P0 ;  /* 0x1960000030457fae */ /* 0x0003e800081a101c */
[----:B------:R1:W-:Y:S01]  /*92c0*/  LDGSTS.E [R69+0x19a00], desc[UR28][R50.64], P0 ;  /* 0x19a0000032457fae */ /* 0x0003e200081a101c */
[----:B------:R-:W-:-:S03]  /*92d0*/  IMAD.X R73, R221, 0x1, R74, P6 ;  /* 0x00000001dd497824 */ /* 0x000fc600030e064a */
[----:B------:R1:W-:Y:S04]  /*92e0*/  LDGSTS.E [R69+0x19e00], desc[UR28][R52.64], P0 ;  /* 0x19e0000034457fae */ /* 0x0003e800081a101c */
[----:B------:R1:W-:Y:S04]  /*92f0*/  LDGSTS.E [R68+0x18300], desc[UR28][R54.64], P0 ;  /* 0x1830000036447fae */ /* 0x0003e800081a101c */
[----:B------:R1:W-:Y:S04]  /*9300*/  LDGSTS.E [R68+0x18700], desc[UR28][R56.64], P0 ;  /* 0x1870000038447fae */ /* 0x0003e800081a101c */
[----:B------:R1:W-:Y:S04]  /*9310*/  LDGSTS.E [R68+0x18b00], desc[UR28][R58.64], P0 ;  /* 0x18b000003a447fae */ /* 0x0003e800081a101c */
[----:B------:R1:W-:Y:S04]  /*9320*/  STL [R1+0x44], R223 ;  /* 0x000044df01007387 */ /* 0x0003e80000100800 */
[----:B------:R1:W-:Y:S04]  /*9330*/  LDGSTS.E [R68+0x18f00], desc[UR28][R60.64], P0 ;  /* 0x18f000003c447fae */ /* 0x0003e800081a101c */
[----:B------:R1:W-:Y:S04]  /*9340*/  LDGSTS.E [R68+0x19300], desc[UR28][R62.64], P0 ;  /* 0x193000003e447fae */ /* 0x0003e800081a101c */
[----:B------:R1:W-:Y:S04]  /*9350*/  LDGSTS.E [R68+0x19700], desc[UR28][R64.64], P0 ;  /* 0x1970000040447fae */ /* 0x0003e800081a101c */
[----:B------:R1:W-:Y:S04]  /*9360*/  LDGSTS.E [R68+0x19b00], desc[UR28][R66.64], P0 ;  /* 0x19b0000042447fae */ /* 0x0003e800081a101c */
[----:B------:R1:W-:Y:S01]  /*9370*/  LDGSTS.E [R68+0x19f00], desc[UR28][R72.64], P0 ;  /* 0x19f0000048447fae */ /* 0x0003e200081a101c */
[----:B------:R-:W-:Y:S01]  /*9380*/  ISETP.GE.AND P0, PT, R188, 0x80, PT ;  /* 0x00000080bc00780c */ /* 0x000fe20003f06270 */
[----:B------:R-:W-:-:S02]  /*9390*/  UMOV UR4, URZ ;  /* 0x000000ff00047c82 */ /* 0x000fc40008000000 */
[----:B------:R-:W0:Y:S01]  /*93a0*/  LDGDEPBAR ;  /* 0x00000000000079af */ /* 0x000e220000000000 */
[----:B------:R-:W-:-:S09]  /*93b0*/  ISETP.GE.AND P5, PT, R188, 0x40, PT ;  /* 0x00000040bc00780c */ /* 0x000fd20003fa6270 */
[----:B-1----:R-:W-:Y:S05]  /*93c0*/  @!P0 BRA `(.L_x_8) ;  /* 0x0000004800f48947 */ /* 0x002fea0003800000 */
[----:B------:R-:W2:Y:S01]  /*93d0*/  LDL R228, [R1+0x38] ;  /* 0x0000380001e47983 */ /* 0x000ea20000100800 */
[----:B------:R-:W-:Y:S01]  /*93e0*/  SHF.R.S32.HI R203, RZ, 0x1f, R248 ;  /* 0x0000001fffcb7819 */ /* 0x000fe200000114f8 */
[----:B------:R-:W1:Y:S02]  /*93f0*/  LDC.64 R6, c[0x0][0x380] ;  /* 0x0000e000ff067b82 */ /* 0x000e640000000a00 */
[----:B------:R-:W3:Y:S04]  /*9400*/  LDL.LU R226, [R1+0x5c] ;  /* 0x00005c0001e27983 */ /* 0x000ee80000300800 */
[----:B------:R-:W4:Y:S01]  /*9410*/  LDL.LU R224, [R1+0x60] ;  /* 0x0000600001e07983 */ /* 0x000f220000300800 */
[----:B------:R-:W-:Y:S01]  /*9420*/  IADD3 R23, P3, PT, R248, R252, RZ ;  /* 0x000000fcf8177210 */ /* 0x000fe20007f7e0ff */
[----:B------:R-:W5:Y:S02]  /*9430*/  LDC.64 R10, c[0x0][0x388] ;  /* 0x0000e200ff0a7b82 */ /* 0x000f640000000a00 */
[----:B------:R-:W5:Y:S04]  /*9440*/  LDL.LU R229, [R1+0x64] ;  /* 0x0000640001e57983 */ /* 0x000f680000300800 */
[----:B------:R-:W5:Y:S04]  /*9450*/  LDL.LU R227, [R1+0x68] ;  /* 0x0000680001e37983 */ /* 0x000f680000300800 */
[----:B------:R-:W5:Y:S04]  /*9460*/  LDL.LU R225, [R1+0x6c] ;  /* 0x00006c0001e17983 */ /* 0x000f680000300800 */
[----:B------:R-:W5:Y:S04]  /*9470*/  LDL.LU R223, [R1+0x70] ;  /* 0x0000700001df7983 */ /* 0x000f680000300800 */
[----:B------:R-:W5:Y:S04]  /*9480*/  LDL.LU R237, [R1+0x74] ;  /* 0x0000740001ed7983 */ /* 0x000f680000300800 */
[----:B------:R-:W5:Y:S04]  /*9490*/  LDL.LU R234, [R1+0x78] ;  /* 0x0000780001ea7983 */ /* 0x000f680000300800 */
[----:B------:R-:W5:Y:S01]  /*94a0*/  LDL.LU R235, [R1+0x7c] ;  /* 0x00007c0001eb7983 */ /* 0x000f620000300800 */
[----:B------:R-:W-:-:S03]  /*94b0*/  LEA.HI.X.SX32 R26, R252, R203, 0x1, P3 ;  /* 0x000000cbfc1a7211 */ /* 0x000fc600018f0eff */
[----:B------:R-:W5:Y:S04]  /*94c0*/  LDL.LU R232, [R1+0x80] ;  /* 0x0000800001e87983 */ /* 0x000f680000300800 */
[----:B------:R-:W5:Y:S04]  /*94d0*/  LDL.LU R233, [R1+0x84] ;  /* 0x0000840001e97983 */ /* 0x000f680000300800 */
[----:B------:R-:W5:Y:S01]  /*94e0*/  LDL.LU R230, [R1+0x88] ;  /* 0x0000880001e67983 */ /* 0x000f620000300800 */
[C---:B--2---:R-:W-:Y:S02]  /*94f0*/  IADD3 R20, P0, PT, R248.reuse, R228, RZ ;  /* 0x000000e4f8147210 */ /* 0x044fe40007f1e0ff */
[----:B---3--:R-:W-:-:S02]  /*9500*/  IADD3 R17, P6, PT, R248, R226, RZ ;  /* 0x000000e2f8117210 */ /* 0x008fc40007fde0ff */
[-C--:B------:R-:W-:Y:S02]  /*9510*/  LEA.HI.X.SX32 R25, R228, R203.reuse, 0x1, P0 ;  /* 0x000000cbe4197211 */ /* 0x080fe400000f0eff */
[----:B----4-:R-:W-:Y:S01]  /*9520*/  IADD3 R16, P4, PT, R248, R224, RZ ;  /* 0x000000e0f8107210 */ /* 0x010fe20007f9e0ff */
[----:B------:R-:W2:Y:S01]  /*9530*/  LDL.LU R228, [R1+0x8c] ;  /* 0x00008c0001e47983 */ /* 0x000ea20000300800 */
[----:B------:R-:W-:Y:S02]  /*9540*/  LEA.HI.X.SX32 R24, R226, R203, 0x1, P6 ;  /* 0x000000cbe2187211 */ /* 0x000fe400030f0eff */
[----:B-----5:R-:W-:Y:S01]  /*9550*/  IADD3 R15, P3, PT, R248, R229, RZ ;  /* 0x000000e5f80f7210 */ /* 0x020fe20007f7e0ff */
[----:B------:R-:W3:Y:S01]  /*9560*/  LDL.LU R226, [R1+0x90] ;  /* 0x0000900001e27983 */ /* 0x000ee20000300800 */
[----:B------:R-:W-:Y:S02]  /*9570*/  LEA.HI.X.SX32 R22, R224, R203, 0x1, P4 ;  /* 0x000000cbe0167211 */ /* 0x000fe400020f0eff */
[----:B------:R-:W-:Y:S01]  /*9580*/  IADD3 R14, P0, PT, R248, R227, RZ ;  /* 0x000000e3f80e7210 */ /* 0x000fe20007f1e0ff */
[----:B------:R-:W4:Y:S01]  /*9590*/  LDL.LU R224, [R1+0x94] ;  /* 0x0000940001e07983 */ /* 0x000f220000300800 */
[----:B------:R-:W-:-:S02]  /*95a0*/  LEA.HI.X.SX32 R21, R229, R203, 0x1, P3 ;  /* 0x000000cbe5157211 */ /* 0x000fc400018f0eff */
[C---:B------:R-:W-:Y:S01]  /*95b0*/  IADD3 R252, P6, PT, R248.reuse, R225, RZ ;  /* 0x000000e1f8fc7210 */ /* 0x040fe20007fde0ff */
[----:B------:R-:W5:Y:S01]  /*95c0*/  LDL.LU R231, [R1+0x98] ;  /* 0x0000980001e77983 */ /* 0x000f620000300800 */
[----:B------:R-:W-:Y:S02]  /*95d0*/  LEA.HI.X.SX32 R19, R227, R203, 0x1, P0 ;  /* 0x000000cbe3137211 */ /* 0x000fe400000f0eff */
[----:B------:R-:W-:Y:S01]  /*95e0*/  IADD3 R13, P4, PT, R248, R223, RZ ;  /* 0x000000dff80d7210 */ /* 0x000fe20007f9e0ff */
[----:B------:R-:W5:Y:S01]  /*95f0*/  LDL.LU R229, [R1+0x9c] ;  /* 0x00009c0001e57983 */ /* 0x000f620000300800 */
[----:B------:R-:W-:-:S03]  /*9600*/  LEA.HI.X.SX32 R18, R225, R203, 0x1, P6 ;  /* 0x000000cbe1127211 */ /* 0x000fc600030f0eff */
[----:B------:R-:W5:Y:S01]  /*9610*/  LDL.LU R227, [R1+0xa0] ;  /* 0x0000a00001e37983 */ /* 0x000f620000300800 */
[----:B------:R-:W-:-:S03]  /*9620*/  LEA.HI.X.SX32 R251, R223, R203, 0x1, P4 ;  /* 0x000000cbdffb7211 */ /* 0x000fc600020f0eff */
[----:B------:R-:W5:Y:S04]  /*9630*/  LDL.LU R225, [R1+0xa4] ;  /* 0x0000a40001e17983 */ /* 0x000f680000300800 */
        /* <DEDUP_REMOVED lines=10> */
[----:B------:R-:W5:Y:S01]  /*96e0*/  LDL.LU R155, [R1+0xd0] ;  /* 0x0000d000019b7983 */ /* 0x000f620000300800 */
[----:B------:R-:W-:-:S02]  /*96f0*/  IADD3 R12, P3, PT, R248, R237, RZ ;  /* 0x000000edf80c7210 */ /* 0x000fc40007f7e0ff */
[C---:B------:R-:W-:Y:S02]  /*9700*/  IADD3 R244, P6, PT, R248.reuse, R235, RZ ;  /* 0x000000ebf8f47210 */ /* 0x040fe40007fde0ff */
[----:B------:R-:W-:Y:S02]  /*9710*/  LEA.HI.X.SX32 R249, R237, R203, 0x1, P3 ;  /* 0x000000cbedf97211 */ /* 0x000fe400018f0eff */
[C---:B------:R-:W-:Y:S02]  /*9720*/  IADD3 R246, P0, PT, R248.reuse, R234, RZ ;  /* 0x000000eaf8f67210 */ /* 0x040fe40007f1e0ff */
[C---:B------:R-:W-:Y:S02]  /*9730*/  IADD3 R242, P4, PT, R248.reuse, R232, RZ ;  /* 0x000000e8f8f27210 */ /* 0x040fe40007f9e0ff */
[----:B------:R-:W-:Y:S02]  /*9740*/  IADD3 R240, P3, PT, R248, R233, RZ ;  /* 0x000000e9f8f07210 */ /* 0x000fe40007f7e0ff */
[----:B------:R-:W-:-:S02]  /*9750*/  LEA.HI.X.SX32 R245, R235, R203, 0x1, P6 ;  /* 0x000000cbebf57211 */ /* 0x000fc400030f0eff */
[-C--:B------:R-:W-:Y:S02]  /*9760*/  LEA.HI.X.SX32 R247, R234, R203.reuse, 0x1, P0 ;  /* 0x000000cbeaf77211 */ /* 0x080fe400000f0eff */
[-C--:B------:R-:W-:Y:S02]  /*9770*/  LEA.HI.X.SX32 R243, R232, R203.reuse, 0x1, P4 ;  /* 0x000000cbe8f37211 */ /* 0x080fe400020f0eff */
[----:B------:R-:W-:Y:S02]  /*9780*/  LEA.HI.X.SX32 R241, R233, R203, 0x1, P3 ;  /* 0x000000cbe9f17211 */ /* 0x000fe400018f0eff */
[----:B------:R-:W-:-:S04]  /*9790*/  IADD3 R238, P0, PT, R248, R230, RZ ;  /* 0x000000e6f8ee7210 */ /* 0x000fc80007f1e0ff */
[-C--:B------:R-:W-:Y:S02]  /*97a0*/  LEA.HI.X.SX32 R239, R230, R203.reuse, 0x1, P0 ;  /* 0x000000cbe6ef7211 */ /* 0x080fe400000f0eff */
[C---:B--2---:R-:W-:Y:S02]  /*97b0*/  IADD3 R236, P6, PT, R248.reuse, R228, RZ ;  /* 0x000000e4f8ec7210 */ /* 0x044fe40007fde0ff */
[C---:B---3--:R-:W-:Y:S02]  /*97c0*/  IADD3 R234, P4, PT, R248.reuse, R226, RZ ;  /* 0x000000e2f8ea7210 */ /* 0x048fe40007f9e0ff */
[----:B----4-:R-:W-:Y:S02]  /*97d0*/  IADD3 R232, P3, PT, R248, R224, RZ ;  /* 0x000000e0f8e87210 */ /* 0x010fe40007f7e0ff */
[-C--:B------:R-:W-:Y:S02]  /*97e0*/  LEA.HI.X.SX32 R237, R228, R203.reuse, 0x1, P6 ;  /* 0x000000cbe4ed7211 */ /* 0x080fe400030f0eff */
[----:B------:R-:W-:-:S02]  /*97f0*/  LEA.HI.X.SX32 R235, R226, R203, 0x1, P4 ;  /* 0x000000cbe2eb7211 */ /* 0x000fc400020f0eff */
[----:B------:R-:W-:Y:S02]  /*9800*/  LEA.HI.X.SX32 R233, R224, R203, 0x1, P3 ;  /* 0x000000cbe0e97211 */ /* 0x000fe400018f0eff */
[C---:B-----5:R-:W-:Y:S02]  /*9810*/  IADD3 R228, P6, PT, R248.reuse, R229, RZ ;  /* 0x000000e5f8e47210 */ /* 0x060fe40007fde0ff */
[C---:B------:R-:W-:Y:S02]  /*9820*/  IADD3 R226, P4, PT, R248.reuse, R227, RZ ;  /* 0x000000e3f8e27210 */ /* 0x040fe40007f9e0ff */
[C---:B------:R-:W-:Y:S02]  /*9830*/  IADD3 R224, P3, PT, R248.reuse, R225, RZ ;  /* 0x000000e1f8e07210 */ /* 0x040fe40007f7e0ff */
[----:B------:R-:W-:Y:S02]  /*9840*/  IADD3 R230, P0, PT, R248, R231, RZ ;  /* 0x000000e7f8e67210 */ /* 0x000fe40007f1e0ff */
[----:B------:R-:W-:-:S02]  /*9850*/  LEA.HI.X.SX32 R229, R229, R203, 0x1, P6 ;  /* 0x000000cbe5e57211 */ /* 0x000fc400030f0eff */
[-C--:B------:R-:W-:Y:S02]  /*9860*/  LEA.HI.X.SX32 R227, R227, R203.reuse, 0x1, P4 ;  /* 0x000000cbe3e37211 */ /* 0x080fe400020f0eff */
[C---:B------:R-:W-:Y:S02]  /*9870*/  IADD3 R220, P6, PT, R248.reuse, R138, RZ ;  /* 0x0000008af8dc7210 */ /* 0x040fe40007fde0ff */
[-C--:B------:R-:W-:Y:S02]  /*9880*/  LEA.HI.X.SX32 R225, R225, R203.reuse, 0x1, P3 ;  /* 0x000000cbe1e17211 */ /* 0x080fe400018f0eff */
[C---:B------:R-:W-:Y:S02]  /*9890*/  IADD3 R218, P4, PT, R248.reuse, R156, RZ ;  /* 0x0000009cf8da7210 */ /* 0x040fe40007f9e0ff */
[----:B------:R-:W-:Y:S02]  /*98a0*/  LEA.HI.X.SX32 R231, R231, R203, 0x1, P0 ;  /* 0x000000cbe7e77211 */ /* 0x000fe400000f0eff */
[----:B------:R-:W-:-:S02]  /*98b0*/  IADD3 R216, P3, PT, R248, R150, RZ ;  /* 0x00000096f8d87210 */ /* 0x000fc40007f7e0ff */
[----:B------:R-:W-:Y:S02]  /*98c0*/  IADD3 R9, P0, PT, R248, R223, RZ ;  /* 0x000000dff8097210 */ /* 0x000fe40007f1e0ff */
[-C--:B------:R-:W-:Y:S02]  /*98d0*/  LEA.HI.X.SX32 R221, R138, R203.reuse, 0x1, P6 ;  /* 0x000000cb8add7211 */ /* 0x080fe400030f0eff */
[-C--:B------:R-:W-:Y:S01]  /*98e0*/  LEA.HI.X.SX32 R219, R156, R203.reuse, 0x1, P4 ;  /* 0x000000cb9cdb7211 */ /* 0x080fe200020f0eff */
[----:B------:R-:W2:Y:S01]  /*98f0*/  LDL.LU R138, [R1+0xe8] ;  /* 0x0000e800018a7983 */ /* 0x000ea20000300800 */
[----:B------:R-:W-:Y:S02]  /*9900*/  IADD3 R212, P6, PT, R248, R152, RZ ;  /* 0x00000098f8d47210 */ /* 0x000fe40007fde0ff */
[-C--:B------:R-:W-:Y:S02]  /*9910*/  LEA.HI.X.SX32 R217, R150, R203.reuse, 0x1, P3 ;  /* 0x000000cb96d97211 */ /* 0x080fe400018f0eff */
[----:B------:R-:W-:Y:S01]  /*9920*/  IADD3 R210, P4, PT, R248, R154, RZ ;  /* 0x0000009af8d27210 */ /* 0x000fe20007f9e0ff */
[----:B------:R-:W3:Y:S01]  /*9930*/  LDL.LU R150, [R1+0xec] ;  /* 0x0000ec0001967983 */ /* 0x000ee20000300800 */
[----:B------:R-:W-:-:S02]  /*9940*/  LEA.HI.X.SX32 R223, R223, R203, 0x1, P0 ;  /* 0x000000cbdfdf7211 */ /* 0x000fc400000f0eff */
[----:B------:R-:W-:Y:S01]  /*9950*/  IADD3 R214, P0, PT, R248, R157, RZ ;  /* 0x0000009df8d67210 */ /* 0x000fe20007f1e0ff */
[----:B------:R-:W4:Y:S01]  /*9960*/  LDL.LU R156, [R1+0xdc] ;  /* 0x0000dc00019c7983 */ /* 0x000f220000300800 */
[-C--:B------:R-:W-:Y:S02]  /*9970*/  LEA.HI.X.SX32 R213, R152, R203.reuse, 0x1, P6 ;  /* 0x000000cb98d57211 */ /* 0x080fe400030f0eff */
[----:B------:R-:W-:Y:S01]  /*9980*/  LEA.HI.X.SX32 R211, R154, R203, 0x1, P4 ;  /* 0x000000cb9ad37211 */ /* 0x000fe200020f0eff */
[----:B------:R-:W5:Y:S01]  /*9990*/  LDL.LU R152, [R1+0xf4] ;  /* 0x0000f40001987983 */ /* 0x000f620000300800 */
[C---:B------:R-:W-:Y:S02]  /*99a0*/  IADD3 R208, P3, PT, R248.reuse, R151, RZ ;  /* 0x00000097f8d07210 */ /* 0x040fe40007f7e0ff */
[----:B------:R-:W-:Y:S01]  /*99b0*/  IADD3 R204, P6, PT, R248, R153, RZ ;  /* 0x00000099f8cc7210 */ /* 0x000fe20007fde0ff */
[----:B------:R-:W5:Y:S01]  /*99c0*/  LDL.LU R154, [R1+0xf8] ;  /* 0x0000f800019a7983 */ /* 0x000f620000300800 */
[----:B------:R-:W-:-:S02]  /*99d0*/  LEA.HI.X.SX32 R215, R157, R203, 0x1, P0 ;  /* 0x000000cb9dd77211 */ /* 0x000fc400000f0eff */
[C---:B------:R-:W-:Y:S01]  /*99e0*/  IADD3 R206, P0, PT, R248.reuse, R139, RZ ;  /* 0x0000008bf8ce7210 */ /* 0x040fe20007f1e0ff */
[----:B------:R-:W5:Y:S01]  /*99f0*/  LDL.LU R157, [R1+0xfc] ;  /* 0x0000fc00019d7983 */ /* 0x000f620000300800 */
[----:B------:R-:W-:Y:S02]  /*9a00*/  IADD3 R202, P4, PT, R248, R155, RZ ;  /* 0x0000009bf8ca7210 */ /* 0x000fe40007f9e0ff */
[-C--:B------:R-:W-:Y:S02]  /*9a10*/  LEA.HI.X.SX32 R209, R151, R203.reuse, 0x1, P3 ;  /* 0x000000cb97d17211 */ /* 0x080fe400018f0eff */
[----:B------:R-:W5:Y:S01]  /*9a20*/  LDL.LU R151, [R1+0xe0] ;  /* 0x0000e00001977983 */ /* 0x000f620000300800 */
[-C--:B------:R-:W-:Y:S02]  /*9a30*/  LEA.HI.X.SX32 R205, R153, R203.reuse, 0x1, P6 ;  /* 0x000000cb99cd7211 */ /* 0x080fe400030f0eff */
[-C--:B------:R-:W-:Y:S01]  /*9a40*/  LEA.HI.X.SX32 R207, R139, R203.reuse, 0x1, P0 ;  /* 0x000000cb8bcf7211 */ /* 0x080fe200000f0eff */
[----:B------:R-:W5:Y:S01]  /*9a50*/  LDL.LU R153, [R1+0x104] ;  /* 0x0001040001997983 */ /* 0x000f620000300800 */
[----:B------:R-:W-:-:S03]  /*9a60*/  LEA.HI.X.SX32 R203, R155, R203, 0x1, P4 ;  /* 0x000000cb9bcb7211 */ /* 0x000fc600020f0eff */
[----:B------:R-:W5:Y:S01]  /*9a70*/  LDL.LU R155, [R1+0x108] ;  /* 0x00010800019b7983 */ /* 0x000f620000300800 */
[----:B------:R-:W-:Y:S01]  /*9a80*/  SHF.R.S32.HI R73, RZ, 0x1f, R250 ;  /* 0x0000001fff497819 */ /* 0x000fe200000114fa */
[----:B------:R-:W-:Y:S01]  /*9a90*/  IMAD R141, R70, 0x3f, RZ ;  /* 0x0000003f468d7824 */ /* 0x000fe200078e02ff */
[----:B------:R-:W-:Y:S01]  /*9aa0*/  IADD3 R186, P3, PT, R250, R70, RZ ;  /* 0x00000046faba7210 */ /* 0x000fe20007f7e0ff */
[----:B------:R-:W5:Y:S03]  /*9ab0*/  LDL.LU R143, [R1+0x10c] ;  /* 0x00010c00018f7983 */ /* 0x000f660000300800 */
[----:B------:R-:W-:Y:S01]  /*9ac0*/  LEA.HI.X.SX32 R185, R70, R73, 0x1, P3 ;  /* 0x0000004946b97211 */ /* 0x000fe200018f0eff */
[----:B------:R-:W5:Y:S01]  /*9ad0*/  LDL.LU R140, [R1+0xe4] ;  /* 0x0000e400018c7983 */ /* 0x000f620000300800 */
[----:B------:R-:W-:-:S03]  /*9ae0*/  IADD3 R200, P3, PT, R250, R141, RZ ;  /* 0x0000008dfac87210 */ /* 0x000fc60007f7e0ff */
[----:B------:R-:W5:Y:S01]  /*9af0*/  LDL.LU R139, [R1+0x114] ;  /* 0x00011400018b7983 */ /* 0x000f620000300800 */
[----:B------:R-:W-:-:S03]  /*9b00*/  LEA.HI.X.SX32 R201, R141, R73, 0x1, P3 ;  /* 0x000000498dc97211 */ /* 0x000fc600018f0eff */
[----:B------:R-:W5:Y:S01]  /*9b10*/  LDL.LU R141, [R1+0x118] ;  /* 0x00011800018d7983 */ /* 0x000f620000300800 */
[C---:B--2---:R-:W-:Y:S02]  /*9b20*/  IADD3 R198, P4, PT, R250.reuse, R138, RZ ;  /* 0x0000008afac67210 */ /* 0x044fe40007f9e0ff */
[----:B---3--:R-:W-:Y:S02]  /*9b30*/  IADD3 R196, P0, PT, R250, R150, RZ ;  /* 0x00000096fac47210 */ /* 0x008fe40007f1e0ff */
[-C--:B------:R-:W-:Y:S02]  /*9b40*/  LEA.HI.X.SX32 R199, R138, R73.reuse, 0x1, P4 ;  /* 0x000000498ac77211 */ /* 0x080fe400020f0eff */
[----:B----4-:R-:W-:Y:S01]  /*9b50*/  IADD3 R194, P6, PT, R250, R156, RZ ;  /* 0x0000009cfac27210 */ /* 0x010fe20007fde0ff */
[----:B------:R-:W2:Y:S01]  /*9b60*/  LDL.LU R138, [R1+0x11c] ;  /* 0x00011c00018a7983 */ /* 0x000ea20000300800 */
[-C--:B------:R-:W-:Y:S02]  /*9b70*/  LEA.HI.X.SX32 R197, R150, R73.reuse, 0x1, P0 ;  /* 0x0000004996c57211 */ /* 0x080fe400000f0eff */
[----:B-----5:R-:W-:Y:S01]  /*9b80*/  IADD3 R192, P3, PT, R250, R152, RZ ;  /* 0x00000098fac07210 */ /* 0x020fe20007f7e0ff */
[----:B------:R-:W3:Y:S01]  /*9b90*/  LDL.LU R150, [R1+0xf0] ;  /* 0x0000f00001967983 */ /* 0x000ee20000300800 */
[----:B------:R-:W-:-:S02]  /*9ba0*/  LEA.HI.X.SX32 R195, R156, R73, 0x1, P6 ;  /* 0x000000499cc37211 */ /* 0x000fc400030f0eff */
[----:B------:R-:W-:Y:S01]  /*9bb0*/  IADD3 R190, P4, PT, R250, R154, RZ ;  /* 0x0000009afabe7210 */ /* 0x000fe20007f9e0ff */
[----:B------:R-:W4:Y:S01]  /*9bc0*/  LDL.LU R156, [R1+0x124] ;  /* 0x00012400019c7983 */ /* 0x000f220000300800 */
[----:B------:R-:W-:Y:S02]  /*9bd0*/  LEA.HI.X.SX32 R193, R152, R73, 0x1, P3 ;  /* 0x0000004998c17211 */ /* 0x000fe400018f0eff */
[----:B------:R-:W-:Y:S01]  /*9be0*/  IADD3 R187, P0, PT, R250, R157, RZ ;  /* 0x0000009dfabb7210 */ /* 0x000fe20007f1e0ff */
[----:B------:R-:W5:Y:S01]  /*9bf0*/  LDL.LU R152, [R1+0x128] ;  /* 0x0001280001987983 */ /* 0x000f620000300800 */
[----:B------:R-:W-:Y:S02]  /*9c00*/  LEA.HI.X.SX32 R191, R154, R73, 0x1, P4 ;  /* 0x000000499abf7211 */ /* 0x000fe400020f0eff */
[----:B------:R-:W-:Y:S01]  /*9c10*/  IADD3 R76, P6, PT, R250, R151, RZ ;  /* 0x00000097fa4c7210 */ /* 0x000fe20007fde0ff */
[----:B------:R-:W5:Y:S01]  /*9c20*/  LDL.LU R154, [R1+0x12c] ;  /* 0x00012c00019a7983 */ /* 0x000f620000300800 */
        /* <DEDUP_REMOVED lines=9> */
[----:B------:R-:W5:Y:S01]  /*9cc0*/  LDL.LU R155, [R1+0x13c] ;  /* 0x00013c00019b7983 */ /* 0x000f620000300800 */
[C---:B------:R-:W-:Y:S02]  /*9cd0*/  IADD3 R82, P0, PT, R250.reuse, R143, RZ ;  /* 0x0000008ffa527210 */ /* 0x040fe40007f1e0ff */
[C---:B------:R-:W-:Y:S01]  /*9ce0*/  IADD3 R84, P6, PT, R250.reuse, R140, RZ ;  /* 0x0000008cfa547210 */ /* 0x040fe20007fde0ff */
[----:B------:R-:W5:Y:S01]  /*9cf0*/  LDL.LU R142, [R1+0x110] ;  /* 0x00011000018e7983 */ /* 0x000f620000300800 */
[C---:B------:R-:W-:Y:S02]  /*9d00*/  IADD3 R86, P3, PT, R250.reuse, R139, RZ ;  /* 0x0000008bfa567210 */ /* 0x040fe40007f7e0ff */
[----:B------:R-:W-:Y:S02]  /*9d10*/  LEA.HI.X.SX32 R81, R143, R73, 0x1, P0 ;  /* 0x000000498f517211 */ /* 0x000fe400000f0eff */
[----:B------:R-:W-:Y:S01]  /*9d20*/  IADD3 R88, P4, PT, R250, R141, RZ ;  /* 0x0000008dfa587210 */ /* 0x000fe20007f9e0ff */
[----:B------:R-:W5:Y:S01]  /*9d30*/  LDL.LU R143, [R1+0x140] ;  /* 0x00014000018f7983 */ /* 0x000f620000300800 */
[----:B------:R-:W-:-:S02]  /*9d40*/  LEA.HI.X.SX32 R83, R140, R73, 0x1, P6 ;  /* 0x000000498c537211 */ /* 0x000fc400030f0eff */
[-C--:B------:R-:W-:Y:S02]  /*9d50*/  LEA.HI.X.SX32 R85, R139, R73.reuse, 0x1, P3 ;  /* 0x000000498b557211 */ /* 0x080fe400018f0eff */
[----:B------:R-:W5:Y:S01]  /*9d60*/  LDL.LU R139, [R1+0x144] ;  /* 0x00014400018b7983 */ /* 0x000f620000300800 */
[----:B------:R-:W-:-:S03]  /*9d70*/  LEA.HI.X.SX32 R87, R141, R73, 0x1, P4 ;  /* 0x000000498d577211 */ /* 0x000fc600020f0eff */
[----:B------:R-:W5:Y:S04]  /*9d80*/  LDL.LU R140, [R1+0x14c] ;  /* 0x00014c00018c7983 */ /* 0x000f680000300800 */
[----:B------:R-:W5:Y:S01]  /*9d90*/  LDL.LU R141, [R1+0x120] ;  /* 0x00012000018d7983 */ /* 0x000f620000300800 */
[C---:B--2---:R-:W-:Y:S02]  /*9da0*/  IADD3 R90, P0, PT, R250.reuse, R138, RZ ;  /* 0x0000008afa5a7210 */ /* 0x044fe40007f1e0ff */
[----:B---3--:R-:W-:Y:S02]  /*9db0*/  IADD3 R92, P6, PT, R250, R150, RZ ;  /* 0x00000096fa5c7210 */ /* 0x008fe40007fde0ff */
[-C--:B------:R-:W-:Y:S02]  /*9dc0*/  LEA.HI.X.SX32 R89, R138, R73.reuse, 0x1, P0 ;  /* 0x000000498a597211 */ /* 0x080fe400000f0eff */
[----:B------:R-:W-:-:S02]  /*9dd0*/  LEA.HI.X.SX32 R91, R150, R73, 0x1, P6 ;  /* 0x00000049965b7211 */ /* 0x000fc400030f0eff */
[C---:B----4-:R-:W-:Y:S01]  /*9de0*/  IADD3 R94, P3, PT, R250.reuse, R156, RZ ;  /* 0x0000009cfa5e7210 */ /* 0x050fe20007f7e0ff */
[----:B------:R-:W2:Y:S01]  /*9df0*/  LDL.LU R150, [R1+0x150] ;  /* 0x0001500001967983 */ /* 0x000ea20000300800 */
[----:B-----5:R-:W-:-:S03]  /*9e00*/  IADD3 R96, P4, PT, R250, R152, RZ ;  /* 0x00000098fa607210 */ /* 0x020fc60007f9e0ff */
[----:B------:R-:W3:Y:S01]  /*9e10*/  LDL.LU R138, [R1+0x158] ;  /* 0x00015800018a7983 */ /* 0x000ee20000300800 */
[----:B------:R-:W-:Y:S02]  /*9e20*/  IADD3 R98, P0, PT, R250, R154, RZ ;  /* 0x0000009afa627210 */ /* 0x000fe40007f1e0ff */
[-C--:B------:R-:W-:Y:S02]  /*9e30*/  LEA.HI.X.SX32 R95, R152, R73.reuse, 0x1, P4 ;  /* 0x00000049985f7211 */ /* 0x080fe400020f0eff */
[----:B------:R-:W-:Y:S01]  /*9e40*/  LEA.HI.X.SX32 R93, R156, R73, 0x1, P3 ;  /* 0x000000499c5d7211 */ /* 0x000fe200018f0eff */
[----:B------:R-:W4:Y:S01]  /*9e50*/  LDL.LU R152, [R1+0x15c] ;  /* 0x00015c0001987983 */ /* 0x000f220000300800 */
[----:B------:R-:W-:Y:S02]  /*9e60*/  IADD3 R100, P6, PT, R250, R157, RZ ;  /* 0x0000009dfa647210 */ /* 0x000fe40007fde0ff */
[----:B------:R-:W-:Y:S02]  /*9e70*/  LEA.HI.X.SX32 R97, R154, R73, 0x1, P0 ;  /* 0x000000499a617211 */ /* 0x000fe400000f0eff */
[C---:B------:R-:W-:Y:S01]  /*9e80*/  IADD3 R102, P3, PT, R250.reuse, R151, RZ ;  /* 0x00000097fa667210 */ /* 0x040fe20007f7e0ff */
[----:B------:R-:W5:Y:S01]  /*9e90*/  LDL.LU R154, [R1+0x160] ;  /* 0x00016000019a7983 */ /* 0x000f620000300800 */
[----:B------:R-:W-:-:S03]  /*9ea0*/  IADD3 R104, P4, PT, R250, R153, RZ ;  /* 0x00000099fa687210 */ /* 0x000fc60007f9e0ff */
[----:B------:R-:W5:Y:S01]  /*9eb0*/  LDL.LU R156, [R1+0x164] ;  /* 0x00016400019c7983 */ /* 0x000f620000300800 */
[----:B------:R-:W-:Y:S02]  /*9ec0*/  LEA.HI.X.SX32 R99, R157, R73, 0x1, P6 ;  /* 0x000000499d637211 */ /* 0x000fe400030f0eff */
[----:B------:R-:W-:Y:S01]  /*9ed0*/  IADD3 R106, P0, PT, R250, R155, RZ ;  /* 0x0000009bfa6a7210 */ /* 0x000fe20007f1e0ff */
[----:B------:R-:W5:Y:S01]  /*9ee0*/  LDL.LU R157, [R1+0x168] ;  /* 0x00016800019d7983 */ /* 0x000f620000300800 */
[-C--:B------:R-:W-:Y:S02]  /*9ef0*/  LEA.HI.X.SX32 R101, R151, R73.reuse, 0x1, P3 ;  /* 0x0000004997657211 */ /* 0x080fe400018f0eff */
[-C--:B------:R-:W-:Y:S01]  /*9f00*/  LEA.HI.X.SX32 R103, R153, R73.reuse, 0x1, P4 ;  /* 0x0000004999677211 */ /* 0x080fe200020f0eff */
[----:B------:R-:W5:Y:S01]  /*9f10*/  LDL.LU R151, [R1+0x16c] ;  /* 0x00016c0001977983 */ /* 0x000f620000300800 */
[----:B------:R-:W-:-:S03]  /*9f20*/  LEA.HI.X.SX32 R105, R155, R73, 0x1, P0 ;  /* 0x000000499b697211 */ /* 0x000fc600000f0eff */
[----:B------:R-:W5:Y:S04]  /*9f30*/  LDL.LU R153, [R1+0x138] ;  /* 0x0001380001997983 */ /* 0x000f680000300800 */
[----:B------:R-:W5:Y:S01]  /*9f40*/  LDL.LU R155, [R1+0x170] ;  /* 0x00017000019b7983 */ /* 0x000f620000300800 */
[C---:B------:R-:W-:Y:S02]  /*9f50*/  IADD3 R110, P3, PT, R250.reuse, R143, RZ ;  /* 0x0000008ffa6e7210 */ /* 0x040fe40007f7e0ff */
[C---:B------:R-:W-:Y:S02]  /*9f60*/  IADD3 R108, P6, PT, R250.reuse, R142, RZ ;  /* 0x0000008efa6c7210 */ /* 0x040fe40007fde0ff */
[C---:B------:R-:W-:Y:S02]  /*9f70*/  IADD3 R112, P4, PT, R250.reuse, R139, RZ ;  /* 0x0000008bfa707210 */ /* 0x040fe40007f9e0ff */
[----:B------:R-:W-:-:S02]  /*9f80*/  IADD3 R114, P0, PT, R250, R140, RZ ;  /* 0x0000008cfa727210 */ /* 0x000fc40007f1e0ff */
[-C--:B------:R-:W-:Y:S02]  /*9f90*/  LEA.HI.X.SX32 R109, R143, R73.reuse, 0x1, P3 ;  /* 0x000000498f6d7211 */ /* 0x080fe400018f0eff */
[-C--:B------:R-:W-:Y:S02]  /*9fa0*/  LEA.HI.X.SX32 R107, R142, R73.reuse, 0x1, P6 ;  /* 0x000000498e6b7211 */ /* 0x080fe400030f0eff */
[----:B------:R-:W-:Y:S01]  /*9fb0*/  LEA.HI.X.SX32 R111, R139, R73, 0x1, P4 ;  /* 0x000000498b6f7211 */ /* 0x000fe200020f0eff */
[----:B------:R-:W5:Y:S01]  /*9fc0*/  LDL.LU R142, [R1+0x178] ;  /* 0x00017800018e7983 */ /* 0x000f620000300800 */
[----:B------:R-:W-:Y:S02]  /*9fd0*/  IADD3 R116, P6, PT, R250, R141, RZ ;  /* 0x0000008dfa747210 */ /* 0x000fe40007fde0ff */
[-C--:B------:R-:W-:Y:S01]  /*9fe0*/  LEA.HI.X.SX32 R113, R140, R73.reuse, 0x1, P0 ;  /* 0x000000498c717211 */ /* 0x080fe200000f0eff */
[----:B------:R-:W5:Y:S01]  /*9ff0*/  LDL.LU R143, [R1+0x17c] ;  /* 0x00017c00018f7983 */ /* 0x000f620000300800 */
[----:B------:R-:W-:-:S03]  /*a000*/  LEA.HI.X.SX32 R115, R141, R73, 0x1, P6 ;  /* 0x000000498d737211 */ /* 0x000fc600030f0eff */
[----:B------:R-:W5:Y:S04]  /*a010*/  LDL.LU R139, [R1+0x148] ;  /* 0x00014800018b7983 */ /* 0x000f680000300800 */
[----:B------:R-:W5:Y:S01]  /*a020*/  LDL.LU R141, [R1+0x180] ;  /* 0x00018000018d7983 */ /* 0x000f620000300800 */
[C---:B--2---:R-:W-:Y:S02]  /*a030*/  IADD3 R118, P3, PT, R250.reuse, R150, RZ ;  /* 0x00000096fa767210 */ /* 0x044fe40007f7e0ff */
[----:B---3--:R-:W-:Y:S02]  /*a040*/  IADD3 R120, P4, PT, R250, R138, RZ ;  /* 0x0000008afa787210 */ /* 0x008fe40007f9e0ff */
[-C--:B------:R-:W-:Y:S02]  /*a050*/  LEA.HI.X.SX32 R117, R150, R73.reuse, 0x1, P3 ;  /* 0x0000004996757211 */ /* 0x080fe400018f0eff */
[----:B------:R-:W-:Y:S01]  /*a060*/  LEA.HI.X.SX32 R119, R138, R73, 0x1, P4 ;  /* 0x000000498a777211 */ /* 0x000fe200020f0eff */
[----:B------:R-:W2:Y:S01]  /*a070*/  LDL.LU R150, [R1+0x184] ;  /* 0x0001840001967983 */ /* 0x000ea20000300800 */
[----:B----4-:R-:W-:-:S02]  /*a080*/  IADD3 R122, P0, PT, R250, R152, RZ ;  /* 0x00000098fa7a7210 */ /* 0x010fc40007f1e0ff */
[----:B-----5:R-:W-:Y:S02]  /*a090*/  IADD3 R124, P3, PT, R250, R154, RZ ;  /* 0x0000009afa7c7210 */ /* 0x020fe40007f7e0ff */
[-C--:B------:R-:W-:Y:S02]  /*a0a0*/  LEA.HI.X.SX32 R121, R152, R73.reuse, 0x1, P0 ;  /* 0x0000004998797211 */ /* 0x080fe400000f0eff */
[----:B------:R-:W-:Y:S01]  /*a0b0*/  IADD3 R126, P4, PT, R250, R156, RZ ;  /* 0x0000009cfa7e7210 */ /* 0x000fe20007f9e0ff */
        /* <DEDUP_REMOVED lines=8> */
[C---:B------:R-:W-:Y:S02]  /*a140*/  IADD3 R132, P4, PT, R250.reuse, R153, RZ ;  /* 0x00000099fa847210 */ /* 0x040fe40007f9e0ff */
        /* <DEDUP_REMOVED lines=21> */
[----:B-1----:R-:W-:-:S04]  /*a2a0*/  IMAD.WIDE.U32 R6, R3, 0xc, R6 ;  /* 0x0000000c03067825 */ /* 0x002fc800078e0006 */
[----:B------:R-:W-:Y:S02]  /*a2b0*/  IMAD R8, R8, 0xc, RZ ;  /* 0x0000000c08087824 */ /* 0x000fe400078e02ff */
[----:B------:R-:W-:Y:S01]  /*a2c0*/  IMAD.MOV.U32 R69, RZ, RZ, R6 ;  /* 0x000000ffff457224 */ /* 0x000fe200078e0006 */
[----:B------:R-:W-:Y:S01]  /*a2d0*/  SHF.L.U64.HI R6, R23, 0x2, R26 ;  /* 0x0000000217067819 */ /* 0x000fe2000001021a */
[----:B------:R-:W-:Y:S01]  /*a2e0*/  IMAD.IADD R70, R7, 0x1, R8 ;  /* 0x0000000107467824 */ /* 0x000fe200078e0208 */
[----:B------:R-:W-:Y:S01]  /*a2f0*/  SHF.L.U64.HI R7, R20, 0x2, R25 ;  /* 0x0000000214077819 */ /* 0x000fe20000010219 */
[----:B------:R-:W-:Y:S02]  /*a300*/  IMAD.SHL.U32 R8, R23, 0x4, RZ ;  /* 0x0000000417087824 */ /* 0x000fe400078e00ff */
[----:B------:R1:W-:Y:S01]  /*a310*/  STL [R1+0x30], R6 ;  /* 0x0000300601007387 */ /* 0x0003e20000100800 */
[----:B------:R-:W-:-:S03]  /*a320*/  IADD3 R136, P3, PT, R250, R142, RZ ;  /* 0x0000008efa887210 */ /* 0x000fc60007f7e0ff */
[----:B------:R1:W-:Y:S02]  /*a330*/  STL [R1+0x2c], R8 ;  /* 0x00002c0801007387 */ /* 0x0003e40000100800 */
[----:B-1----:R-:W-:Y:S02]  /*a340*/  IMAD.SHL.U32 R6, R20, 0x4, RZ ;  /* 0x0000000414067824 */ /* 0x002fe400078e00ff */
[----:B------:R1:W-:Y:S01]  /*a350*/  STL [R1+0x28], R7 ;  /* 0x0000280701007387 */ /* 0x0003e20000100800 */
[----:B------:R-:W-:-:S03]  /*a360*/  SHF.L.U64.HI R8, R17, 0x2, R24 ;  /* 0x0000000211087819 */ /* 0x000fc60000010218 */
[----:B------:R1:W-:Y:S01]  /*a370*/  STL [R1+0x24], R6 ;  /* 0x0000240601007387 */ /* 0x0003e20000100800 */
[----:B------:R-:W-:Y:S01]  /*a380*/  LEA.HI.X.SX32 R135, R142, R73, 0x1, P3 ;  /* 0x000000498e877211 */ /* 0x000fe200018f0eff */
[----:B-1----:R-:W-:Y:S02]  /*a390*/  IMAD.SHL.U32 R7, R17, 0x4, RZ ;  /* 0x0000000411077824 */ /* 0x002fe400078e00ff */
[----:B------:R1:W-:Y:S01]  /*a3a0*/  STL [R1+0x20], R8 ;  /* 0x0000200801007387 */ /* 0x0003e20000100800 */
[----:B------:R-:W-:-:S03]  /*a3b0*/  SHF.L.U64.HI R6, R16, 0x2, R22 ;  /* 0x0000000210067819 */ /* 0x000fc60000010216 */
[----:B------:R1:W-:Y:S01]  /*a3c0*/  STL [R1+0x1c], R7 ;  /* 0x00001c0701007387 */ /* 0x0003e20000100800 */
[C---:B------:R-:W-:Y:S02]  /*a3d0*/  IADD3 R138, P4, PT, R250.reuse, R143, RZ ;  /* 0x0000008ffa8a7210 */ /* 0x040fe40007f9e0ff */
[C---:B------:R-:W-:Y:S01]  /*a3e0*/  IADD3 R140, P0, PT, R250.reuse, R139, RZ ;  /* 0x0000008bfa8c7210 */ /* 0x040fe20007f1e0ff */
[----:B------:R1:W-:Y:S01]  /*a3f0*/  STL [R1+0x18], R6 ;  /* 0x0000180601007387 */ /* 0x0003e20000100800 */
[----:B------:R-:W-:Y:S01]  /*a400*/  IADD3 R142, P3, PT, R250, R141, RZ ;  /* 0x0000008dfa8e7210 */ /* 0x000fe20007f7e0ff */
[----:B-1----:R-:W-:Y:S01]  /*a410*/  IMAD.SHL.U32 R8, R16, 0x4, RZ ;  /* 0x0000000410087824 */ /* 0x002fe200078e00ff */
[----:B------:R-:W-:Y:S02]  /*a420*/  SHF.R.S32.HI R5, RZ, 0x1f, R188 ;  /* 0x0000001fff057819 */ /* 0x000fe400000114bc */
[----:B------:R-:W-:Y:S02]  /*a430*/  SHF.L.U64.HI R7, R15, 0x2, R21 ;  /* 0x000000020f077819 */ /* 0x000fe40000010215 */
[----:B------:R1:W-:Y:S01]  /*a440*/  STL [R1+0x14], R8 ;  /* 0x0000140801007387 */ /* 0x0003e20000100800 */
[-C--:B------:R-:W-:Y:S01]  /*a450*/  LEA.HI.X.SX32 R137, R143, R73.reuse, 0x1, P4 ;  /* 0x000000498f897211 */ /* 0x080fe200020f0eff */
[----:B------:R-:W-:Y:S01]  /*a460*/  IMAD.SHL.U32 R6, R15, 0x4, RZ ;  /* 0x000000040f067824 */ /* 0x000fe200078e00ff */
[----:B------:R-:W-:-:S02]  /*a470*/  LEA.HI.X.SX32 R139, R139, R73, 0x1, P0 ;  /* 0x000000498b8b7211 */ /* 0x000fc400000f0eff */
[----:B------:R-:W-:Y:S01]  /*a480*/  LEA.HI.X.SX32 R141, R141, R73, 0x1, P3 ;  /* 0x000000498d8d7211 */ /* 0x000fe200018f0eff */
[----:B------:R1:W-:Y:S01]  /*a490*/  STL [R1+0x10], R7 ;  /* 0x0000100701007387 */ /* 0x0003e20000100800 */
[----:B------:R-:W-:Y:S02]  /*a4a0*/  LEA.HI R5, R5, R188, RZ, 0x6 ;  /* 0x000000bc05057211 */ /* 0x000fe400078f30ff */
[C---:B-1----:R-:W-:Y:S01]  /*a4b0*/  SHF.L.U64.HI R8, R14.reuse, 0x2, R19 ;  /* 0x000000020e087819 */ /* 0x042fe20000010213 */
[----:B------:R1:W-:Y:S01]  /*a4c0*/  STL [R1+0xc], R6 ;  /* 0x00000c0601007387 */ /* 0x0003e20000100800 */
[----:B------:R-:W-:Y:S01]  /*a4d0*/  SHF.R.S32.HI R5, RZ, 0x6, R5 ;  /* 0x00000006ff057819 */ /* 0x000fe20000011405 */
[----:B------:R-:W1:Y:S01]  /*a4e0*/  LDC R188, c[0x0][0x3a0] ;  /* 0x0000e800ffbc7b82 */ /* 0x000e620000000800 */
[----:B------:R-:W-:Y:S01]  /*a4f0*/  IMAD.SHL.U32 R7, R14, 0x4, RZ ;  /* 0x000000040e077824 */ /* 0x000fe200078e00ff */
[----:B------:R-:W-:Y:S01]  /*a500*/  STL [R1+0x8], R8 ;  /* 0x0000080801007387 */ /* 0x000fe20000100800 */
[----:B-1----:R-:W-:-:S03]  /*a510*/  SHF.L.U64.HI R6, R252, 0x2, R18 ;  /* 0x00000002fc067819 */ /* 0x002fc60000010212 */
[----:B------:R1:W-:Y:S04]  /*a520*/  STL [R1+0x4], R7 ;  /* 0x0000040701007387 */ /* 0x0003e80000100800 */
[----:B------:R1:W-:Y:S02]  /*a530*/  STL [R1], R6 ;  /* 0x0000000601007387 */ /* 0x0003e40000100800 */
[C---:B-1----:R-:W-:Y:S01]  /*a540*/  VIADD R7, R5.reuse, 0xfffffffd ;  /* 0xfffffffd05077836 */ /* 0x042fe20000000000 */
[----:B------:R-:W-:-:S05]  /*a550*/  VIMNMX R6, PT, PT, R5, 0x2, !PT ;  /* 0x0000000205067848 */ /* 0x000fca0007fe0100 */
[----:B------:R-:W-:-:S05]  /*a560*/  VIADD R5, R6, 0xffffffff ;  /* 0xffffffff06057836 */ /* 0x000fca0000000000 */
[----:B------:R1:W-:Y:S01]  /*a570*/  STL [R1+0x34], R5 ;  /* 0x0000340501007387 */ /* 0x0003e20000100800 */
[----:B------:R-:W-:Y:S01]  /*a580*/  IMAD.WIDE.U32 R10, R71, 0xc, R10 ;  /* 0x0000000c470a7825 */ /* 0x000fe200078e000a */
[----:B------:R-:W-:-:S03]  /*a590*/  SHF.L.U64.HI R247, R246, 0x2, R247 ;  /* 0x00000002f6f77819 */ /* 0x000fc600000102f7 */
[----:B------:R-:W-:Y:S02]  /*a5a0*/  IMAD R72, R222, 0xc, RZ ;  /* 0x0000000cde487824 */ /* 0x000fe400078e02ff */
[----:B------:R-:W-:Y:S01]  /*a5b0*/  VIADD R188, R188, 0xffffff40 ;  /* 0xffffff40bcbc7836 */ /* 0x000fe20000000000 */
[----:B------:R-:W-:Y:S01]  /*a5c0*/  SHF.L.U64.HI R245, R244, 0x2, R245 ;  /* 0x00000002f4f57819 */ /* 0x000fe200000102f5 */
[----:B------:R-:W-:Y:S01]  /*a5d0*/  IMAD.IADD R72, R11, 0x1, R72 ;  /* 0x000000010b487824 */ /* 0x000fe200078e0248 */
[----:B------:R-:W-:Y:S01]  /*a5e0*/  SHF.L.U64.HI R243, R242, 0x2, R243 ;  /* 0x00000002f2f37819 */ /* 0x000fe200000102f3 */
[----:B------:R-:W-:Y:S01]  /*a5f0*/  IMAD.MOV.U32 R71, RZ, RZ, R10 ;  /* 0x000000ffff477224 */ /* 0x000fe200078e000a */
[----:B------:R-:W-:Y:S01]  /*a600*/  SHF.L.U64.HI R241, R240, 0x2, R241 ;  /* 0x00000002f0f17819 */ /* 0x000fe200000102f1 */
[----:B------:R-:W-:Y:S01]  /*a610*/  IMAD.MOV.U32 R68, RZ, RZ, R188 ;  /* 0x000000ffff447224 */ /* 0x000fe200078e00bc */
[----:B------:R-:W-:Y:S01]  /*a620*/  SHF.L.U64.HI R239, R238, 0x2, R239 ;  /* 0x00000002eeef7819 */ /* 0x000fe200000102ef */
[----:B------:R-:W-:Y:S01]  /*a630*/  IMAD.MOV.U32 R4, RZ, RZ, RZ ;  /* 0x000000ffff047224 */ /* 0x000fe200078e00ff */
[----:B------:R-:W-:Y:S01]  /*a640*/  SHF.L.U64.HI R237, R236, 0x2, R237 ;  /* 0x00000002eced7819 */ /* 0x000fe200000102ed */
[----:B------:R-:W-:Y:S01]  /*a650*/  IMAD.MOV.U32 R3, RZ, RZ, RZ ;  /* 0x000000ffff037224 */ /* 0x000fe200078e00ff */
[----:B------:R-:W-:Y:S01]  /*a660*/  SHF.L.U64.HI R235, R234, 0x2, R235 ;  /* 0x00000002eaeb7819 */ /* 0x000fe200000102eb */
[----:B------:R-:W-:Y:S01]  /*a670*/  IMAD.SHL.U32 R252, R252, 0x4, RZ ;  /* 0x00000004fcfc7824 */ /* 0x000fe200078e00ff */
        /* <DEDUP_REMOVED lines=52> */
[----:B------:R-:W-:-:S02]  /*a9c0*/  SHF.L.U64.HI R83, R84, 0x2, R83 ;  /* 0x0000000254537819 */ /* 0x000fc40000010253 */
[----:B--2---:R-:W-:-:S04]  /*a9d0*/  IADD3 R144, P4, PT, R250, R150, RZ ;  /* 0x00000096fa907210 */ /* 0x004fc80007f9e0ff */
[-C--:B------:R-:W-:Y:S02]  /*a9e0*/  LEA.HI.X.SX32 R143, R150, R73.reuse, 0x1, P4 ;  /* 0x00000049968f7211 */ /* 0x080fe400020f0eff */
[C---:B---3--:R-:W-:Y:S02]  /*a9f0*/  IADD3 R146, P0, PT, R250.reuse, R152, RZ ;  /* 0x00000098fa927210 */ /* 0x048fe40007f1e0ff */
[----:B----4-:R-:W-:Y:S02]  /*aa00*/  IADD3 R148, P3, PT, R250, R154, RZ ;  /* 0x0000009afa947210 */ /* 0x010fe40007f7e0ff */
[-C--:B------:R-:W-:Y:S02]  /*aa10*/  LEA.HI.X.SX32 R145, R152, R73.reuse, 0x1, P0 ;  /* 0x0000004998917211 */ /* 0x080fe400000f0eff */
[----:B------:R-:W-:Y:S02]  /*aa20*/  LEA.HI.X.SX32 R147, R154, R73, 0x1, P3 ;  /* 0x000000499a937211 */ /* 0x000fe400018f0eff */
[----:B-----5:R-:W-:-:S02]  /*aa30*/  IADD3 R150, P4, PT, R250, R156, RZ ;  /* 0x0000009cfa967210 */ /* 0x020fc40007f9e0ff */
[C---:B------:R-:W-:Y:S02]  /*aa40*/  IADD3 R152, P0, PT, R250.reuse, R151, RZ ;  /* 0x00000097fa987210 */ /* 0x040fe40007f1e0ff */
[----:B------:R-:W-:Y:S02]  /*aa50*/  IADD3 R154, P3, PT, R250, R153, RZ ;  /* 0x00000099fa9a7210 */ /* 0x000fe40007f7e0ff */
[-C--:B------:R-:W-:Y:S02]  /*aa60*/  LEA.HI.X.SX32 R149, R156, R73.reuse, 0x1, P4 ;  /* 0x000000499c957211 */ /* 0x080fe400020f0eff */
[-C--:B------:R-:W-:Y:S02]  /*aa70*/  LEA.HI.X.SX32 R151, R151, R73.reuse, 0x1, P0 ;  /* 0x0000004997977211 */ /* 0x080fe400000f0eff */
[----:B------:R-:W-:Y:S02]  /*aa80*/  LEA.HI.X.SX32 R153, R153, R73, 0x1, P3 ;  /* 0x0000004999997211 */ /* 0x000fe400018f0eff */
[----:B------:R-:W-:-:S02]  /*aa90*/  IADD3 R156, P4, PT, R250, R155, RZ ;  /* 0x0000009bfa9c7210 */ /* 0x000fc40007f9e0ff */
[C---:B------:R-:W-:Y:S02]  /*aaa0*/  IADD3 R158, P0, PT, R250.reuse, R157, RZ ;  /* 0x0000009dfa9e7210 */ /* 0x040fe40007f1e0ff */
[C---:B------:R-:W-:Y:S02]  /*aab0*/  IADD3 R160, P3, PT, R250.reuse, R159, RZ ;  /* 0x0000009ffaa07210 */ /* 0x040fe40007f7e0ff */
        /* <DEDUP_REMOVED lines=23> */
[----:B------:R-:W-:Y:S02]  /*ac30*/  IADD3 R184, P3, PT, R250, R183, RZ ;  /* 0x000000b7fab87210 */ /* 0x000fe40007f7e0ff */
[-C--:B------:R-:W-:Y:S02]  /*ac40*/  LEA.HI.X.SX32 R179, R179, R73.reuse, 0x1, P4 ;  /* 0x00000049b3b37211 */ /* 0x080fe400020f0eff */
[-C--:B------:R-:W-:Y:S02]  /*ac50*/  LEA.HI.X.SX32 R181, R181, R73.reuse, 0x1, P0 ;  /* 0x00000049b5b57211 */ /* 0x080fe400000f0eff */
[----:B------:R-:W-:Y:S01]  /*ac60*/  LEA.HI.X.SX32 R183, R183, R73, 0x1, P3 ;  /* 0x00000049b7b77211 */ /* 0x000fe200018f0eff */
        /* <DEDUP_REMOVED lines=110> */
[----:B------:R-:W-:-:S02]  /*b350*/  IMAD.SHL.U32 R174, R174, 0x4, RZ ;  /* 0x00000004aeae7824 */ /* 0x000fc400078e00ff */
[----:B------:R-:W-:Y:S02]  /*b360*/  IMAD.SHL.U32 R176, R176, 0x4, RZ ;  /* 0x00000004b0b07824 */ /* 0x000fe400078e00ff */
[----:B------:R-:W-:Y:S02]  /*b370*/  IMAD.SHL.U32 R178, R178, 0x4, RZ ;  /* 0x00000004b2b27824 */ /* 0x000fe400078e00ff */
[----:B------:R-:W-:Y:S02]  /*b380*/  IMAD.SHL.U32 R180, R180, 0x4, RZ ;  /* 0x00000004b4b47824 */ /* 0x000fe400078e00ff */
[----:B------:R-:W-:Y:S02]  /*b390*/  IMAD.SHL.U32 R182, R182, 0x4, RZ ;  /* 0x00000004b6b67824 */ /* 0x000fe400078e00ff */
[----:B------:R-:W-:Y:S02]  /*b3a0*/  IMAD.SHL.U32 R184, R184, 0x4, RZ ;  /* 0x00000004b8b87824 */ /* 0x000fe400078e00ff */
[----:B------:R-:W-:Y:S01]  /*b3b0*/  IMAD.SHL.U32 R186, R186, 0x4, RZ ;  /* 0x00000004baba7824 */ /* 0x000fe200078e00ff */
[----:B------:R-:W-:Y:S01]  /*b3c0*/  UMOV UR26, 0x1 ;  /* 0x00000001001a7882 */ /* 0x000fe20000000000 */
[----:B------:R-:W-:Y:S01]  /*b3d0*/  UMOV UR27, 0x2 ;  /* 0x00000002001b7882 */ /* 0x000fe20000000000 */
[----:B------:R-:W-:Y:S01]  /*b3e0*/  UMOV UR5, URZ ;  /* 0x000000ff00057c82 */ /* 0x000fe20008000000 */
[----:B------:R-:W-:Y:S01]  /*b3f0*/  UMOV UR6, URZ ;  /* 0x000000ff00067c82 */ /* 0x000fe20008000000 */
[----:B-1----:R-:W-:-:S05]  /*b400*/  UMOV UR7, URZ ;  /* 0x000000ff00077c82 */ /* 0x002fca0008000000 */
.L_x_11:
[----:B------:R-:W-:Y:S01]  /*b410*/  IMAD.U32 R4, R4, -0x80000000, RZ ;  /* 0x8000000004047824 */ /* 0x000fe200078e00ff */
[----:B------:R-:W-:-:S03]  /*b420*/  UIADD3 UR6, UPT, UPT, UR6, 0x1, URZ ;  /* 0x0000000106067890 */ /* 0x000fc6000fffe0ff */
[----:B------:R-:W1:Y:S01]  /*b430*/  SYNCS.PHASECHK.TRANS64.TRYWAIT P0, [UR8], R4 ;  /* 0x00000004ff0075a7 */ /* 0x000e620008001108 */
[----:B------:R-:W-:-:S04]  /*b440*/  UISETP.GT.AND UP1, UPT, UR6, 0x1, UPT ;  /* 0x000000010600788c */ /* 0x000fc8000bf24270 */
[----:B------:R-:W-:-:S04]  /*b450*/  USEL UR6, UR6, URZ, !UP1 ;  /* 0x000000ff06067287 */ /* 0x000fc8000c800000 */
[----:B------:R-:W-:Y:S01]  /*b460*/  ULEA UR4, UR6, UR11, 0xf ;  /* 0x0000000b06047291 */ /* 0x000fe2000f8e78ff */
[----:B-1----:R-:W-:Y:S11]  /*b470*/  @!P0 BRA `(.L_x_9) ;  /* 0x0000004400d48947 */ /* 0x002ff60003800000 */
.L_x_17:
[----:B------:R-:W-:-:S04]  /*b480*/  DEPBAR.LE SB0, 0x2 ;  /* 0x000080800000791a */ /* 0x000fc80000000000 */
[----:B------:R-:W-:Y:S01]  /*b490*/  LEA R188, R0, UR4, 0x8 ;  /* 0x0000000400bc7c11 */ /* 0x000fe2000f8e40ff */
[----:B------:R-:W-:Y:S01]  /*b4a0*/  BAR.SYNC.DEFER_BLOCKING 0x0 ;  /* 0x0000000000007b1d */ /* 0x000fe20000010000 */
[----:B------:R-:W-:Y:S02]  /*b4b0*/  UIADD3 UR5, UPT, UPT, UR5, 0x1, URZ ;  /* 0x0000000105057890 */ /* 0x000fe4000fffe0ff */
[----:B------:R-:W-:Y:S02]  /*b4c0*/  ULEA UR8, UR26, UR11, 0x3 ;  /* 0x0000000b1a087291 */ /* 0x000fe4000f8e18ff */
[----:B------:R-:W-:Y:S02]  /*b4d0*/  UISETP.GT.AND UP1, UPT, UR5, 0x2, UPT ;  /* 0x000000020500788c */ /* 0x000fe4000bf24270 */
[----:B------:R-:W-:Y:S02]  /*b4e0*/  UIADD3 UR8, UPT, UPT, UR8, 0x1c000, URZ ;  /* 0x0001c00008087890 */ /* 0x000fe4000fffe0ff */
[----:B------:R-:W-:Y:S01]  /*b4f0*/  USEL UR5, UR5, URZ, !UP1 ;  /* 0x000000ff05057287 */ /* 0x000fe2000c800000 */
[----:B------:R-:W-:Y:S01]  /*b500*/  UMOV UR4, UR7 ;  /* 0x0000000700047c82 */ /* 0x000fe20008000000 */
[----:B------:R-:W-:Y:S04]  /*b510*/  LDS.128 R4, [R188] ;  /* 0x00000000bc047984 */ /* 0x000fe80000000c00 */
        /* <DEDUP_REMOVED lines=15> */
[----:B-1----:R1:W-:Y:S01]  /*b610*/  STTM.x64 tmem[UR12+0x40], R4 ;  /* 0x00004004000079ed */ /* 0x0023e2000834000c */
[----:B------:R-:W2:Y:S02]  /*b620*/  FENCE.VIEW.ASYNC.T ;  /* 0x00000000000073c6 */ /* 0x000ea40000000200 */
[----:B--2---:R-:W-:Y:S06]  /*b630*/  BAR.SYNC.DEFER_BLOCKING 0x0 ;  /* 0x0000000000007b1d */ /* 0x004fec0000010000 */
[----:B------:R-:W-:Y:S05]  /*b640*/  @P2 BRA `(.L_x_10) ;  /* 0x0000000000dc2947 */ /* 0x000fea0003800000 */
[----:B------:R-:W-:Y:S01]  /*b650*/  ULEA UR9, UR5, UR11, 0xe ;  /* 0x0000000b05097291 */ /* 0x000fe2000f8e70ff */
[----:B------:R-:W-:Y:S01]  /*b660*/  UMOV UR7, URZ ;  /* 0x000000ff00077c82 */ /* 0x000fe20008000000 */
[----:B------:R-:W-:Y:S02]  /*b670*/  UIADD3 UR30, UPT, UPT, UR10, 0x48, URZ ;  /* 0x000000480a1e7890 */ /* 0x000fe4000fffe0ff */
[----:B------:R-:W-:Y:S02]  /*b680*/  UIADD3 UR9, UPT, UPT, UR9, 0x10000, URZ ;  /* 0x0001000009097890 */ /* 0x000fe4000fffe0ff */
[----:B------:R-:W-:Y:S02]  /*b690*/  UIADD3 UR31, UPT, UPT, UR10, 0x50, URZ ;  /* 0x000000500a1f7890 */ /* 0x000fe4000fffe0ff */
[----:B------:R-:W-:Y:S02]  /*b6a0*/  USHF.R.U32.HI UR9, URZ, 0x4, UR9 ;  /* 0x00000004ff097899 */ /* 0x000fe40008011609 */
[----:B------:R-:W-:-:S02]  /*b6b0*/  UIADD3 UR46, UPT, UPT, UR10, 0x58, URZ ;  /* 0x000000580a2e7890 */ /* 0x000fc4000fffe0ff */
[----:B------:R-:W-:Y:S02]  /*b6c0*/  USGXT.U32 UR18, UR9, 0xe ;  /* 0x0000000e0912789a */ /* 0x000fe40008000000 */
[----:B------:R-:W-:Y:S02]  /*b6d0*/  UIADD3 UR47, UPT, UPT, UR10, 0x60, URZ ;  /* 0x000000600a2f7890 */ /* 0x000fe4000fffe0ff */
[----:B------:R-:W-:Y:S02]  /*b6e0*/  UIADD3 UR20, UP1, UPT, UR18, 0x2, URZ ;  /* 0x0000000212147890 */ /* 0x000fe4000ff3e0ff */
[----:B------:R-:W-:Y:S02]  /*b6f0*/  UIADD3 UR48, UPT, UPT, UR10, 0x68, URZ ;  /* 0x000000680a307890 */ /* 0x000fe4000fffe0ff */
[----:B------:R-:W-:Y:S02]  /*b700*/  UIADD3.X UR21, UPT, UPT, UR7, 0x40004040, URZ, UP1, !UPT ;  /* 0x4000404007157890 */ /* 0x000fe40008ffe4ff */
[----:B------:R-:W-:-:S02]  /*b710*/  UIADD3 UR38, UP1, UPT, UR20, 0x2, URZ ;  /* 0x0000000214267890 */ /* 0x000fc4000ff3e0ff */
[----:B------:R-:W-:Y:S02]  /*b720*/  UIADD3 UR40, UP2, UPT, UR20, 0x4, URZ ;  /* 0x0000000414287890 */ /* 0x000fe4000ff5e0ff */
[----:B------:R-:W-:Y:S02]  /*b730*/  UIADD3 UR42, UP3, UPT, UR20, 0x1fe, URZ ;  /* 0x000001fe142a7890 */ /* 0x000fe4000ff7e0ff */
[----:B------:R-:W-:Y:S02]  /*b740*/  UIADD3 UR44, UP4, UPT, UR20, 0x200, URZ ;  /* 0x00000200142c7890 */ /* 0x000fe4000ff9e0ff */
[----:B------:R-:W-:Y:S02]  /*b750*/  UIADD3 UR22, UP5, UPT, UR20, 0x202, URZ ;  /* 0x0000020214167890 */ /* 0x000fe4000ffbe0ff */
[----:B------:R-:W-:Y:S02]  /*b760*/  UIADD3.X UR39, UPT, UPT, UR21, URZ, URZ, UP1, !UPT ;  /* 0x000000ff15277290 */ /* 0x000fe40008ffe4ff */
[----:B------:R-:W-:-:S02]  /*b770*/  UIADD3 UR24, UP6, UPT, UR20, 0x204, URZ ;  /* 0x0000020414187890 */ /* 0x000fc4000ffde0ff */
[----:B------:R-:W-:Y:S02]  /*b780*/  UIADD3.X UR41, UPT, UPT, UR21, URZ, URZ, UP2, !UPT ;  /* 0x000000ff15297290 */ /* 0x000fe400097fe4ff */
[----:B------:R-:W-:Y:S02]  /*b790*/  UIADD3.X UR43, UPT, UPT, UR21, URZ, URZ, UP3, !UPT ;  /* 0x000000ff152b7290 */ /* 0x000fe40009ffe4ff */
[----:B------:R-:W-:Y:S02]  /*b7a0*/  UIADD3.X UR45, UPT, UPT, UR21, URZ, URZ, UP4, !UPT ;  /* 0x000000ff152d7290 */ /* 0x000fe4000a7fe4ff */
[----:B------:R-:W-:Y:S02]  /*b7b0*/  UIADD3 UR49, UPT, UPT, UR10, 0x70, URZ ;  /* 0x000000700a317890 */ /* 0x000fe4000fffe0ff */
[----:B------:R-:W-:Y:S01]  /*b7c0*/  UIADD3.X UR23, UPT, UPT, UR21, URZ, URZ, UP5, !UPT ;  /* 0x000000ff15177290 */ /* 0x000fe2000affe4ff */
[----:B------:R-:W-:Y:S01]  /*b7d0*/  UMOV UR14, 0x0 ;  /* 0x00000000000e7882 */ /* 0x000fe20000000000 */
[----:B------:R-:W-:Y:S01]  /*b7e0*/  UMOV UR15, 0x8100910 ;  /* 0x08100910000f7882 */ /* 0x000fe20000000000 */
[----:B------:R-:W-:Y:S01]  /*b7f0*/  UIADD3 UR54, UPT, UPT, UR10, 0x78, URZ ;  /* 0x000000780a367890 */ /* 0x000fe2000fffe0ff */
[----:B------:R-:W-:Y:S01]  /*b800*/  UMOV UR19, 0x40004040 ;  /* 0x4000404000137882 */ /* 0x000fe20000000000 */
[----:B------:R-:W-:Y:S01]  /*b810*/  UIADD3.X UR25, UPT, UPT, UR21, URZ, URZ, UP6, !UPT ;  /* 0x000000ff15197290 */ /* 0x000fe2000b7fe4ff */
[----:B------:R2:W-:Y:S01]  /*b820*/  UTCHMMA tmem[UR13], gdesc[UR18], tmem[UR10], tmem[UR14], idesc[UR15], UPT ;  /* 0x00ff0e120d0079ea */ /* 0x0005e2000b80000a */
[----:B------:R-:W-:Y:S01]  /*b830*/  UMOV UR16, 0x0 ;  /* 0x0000000000107882 */ /* 0x000fe20000000000 */
[----:B------:R-:W-:Y:S01]  /*b840*/  UMOV UR17, 0x8100910 ;  /* 0x0810091000117882 */ /* 0x000fe20000000000 */
[----:B------:R-:W-:Y:S01]  /*b850*/  UMOV UR32, 0x0 ;  /* 0x0000000000207882 */ /* 0x000fe20000000000 */
[----:B------:R-:W-:Y:S01]  /*b860*/  UMOV UR33, 0x8100910 ;  /* 0x0810091000217882 */ /* 0x000fe20000000000 */
        /* <DEDUP_REMOVED lines=11> */
[----:B------:R-:W-:Y:S01]  /*b920*/  UMOV UR9, URZ ;  /* 0x000000ff00097c82 */ /* 0x000fe20008000000 */
[----:B------:R2:W-:Y:S01]  /*b930*/  UTCHMMA tmem[UR47], gdesc[UR42], tmem[UR10], tmem[UR36], idesc[UR37], UPT ;  /* 0x00ff242a2f0079ea */ /* 0x0005e2000b80000a */
[----:B------:R-:W-:Y:S01]  /*b940*/  UMOV UR56, 0x0 ;  /* 0x0000000000387882 */ /* 0x000fe20000000000 */
[----:B------:R-:W-:Y:S01]  /*b950*/  UMOV UR57, 0x8100910 ;  /* 0x0810091000397882 */ /* 0x000fe20000000000 */
[----:B------:R2:W-:Y:S01]  /*b960*/  UTCHMMA tmem[UR48], gdesc[UR44], tmem[UR10], tmem[UR50], idesc[UR51], UPT ;  /* 0x00ff322c300079ea */ /* 0x0005e2000b80000a */
[----:B------:R-:W-:Y:S01]  /*b970*/  UMOV UR7, UR8 ;  /* 0x0000000800077c82 */ /* 0x000fe20008000000 */
[----:B------:R2:W-:Y:S01]  /*b980*/  UTCHMMA tmem[UR49], gdesc[UR22], tmem[UR10], tmem[UR52], idesc[UR53], UPT ;  /* 0x00ff3416310079ea */ /* 0x0005e2000b80000a */
[----:B------:R2:W-:Y:S01]  /*b990*/  UTCHMMA tmem[UR54], gdesc[UR24], tmem[UR10], tmem[UR56], idesc[UR57], UPT ;  /* 0x00ff3818360079ea */ /* 0x0005e2000b80000a */
[----:B------:R2:W-:Y:S01]  /*b9a0*/  UTCBAR [UR7], URZ ;  /* 0x000000ff070073e9 */ /* 0x0005e200080000ff */
[----:B------:R-:W-:Y:S01]  /*b9b0*/  NOP ;  /* 0x0000000000007918 */ /* 0x000fe20000000000 */
.L_x_10:
[----:B-1----:R-:W3:Y:S01]  /*b9c0*/  LDL R6, [R1+0x58] ;  /* 0x0000580001067983 */ /* 0x002ee20000100800 */
[----:B------:R-:W1:Y:S01]  /*b9d0*/  LDC R5, c[0x0][0x3a0] ;  /* 0x0000e800ff057b82 */ /* 0x000e620000000800 */
[C---:B------:R-:W-:Y:S02]  /*b9e0*/  ISETP.GT.AND P3, PT, R68.reuse, RZ, PT ;  /* 0x000000ff4400720c */ /* 0x040fe40003f64270 */
[----:B------:R-:W-:-:S05]  /*b9f0*/  ISETP.GT.AND P6, PT, R68, 0x2, PT ;  /* 0x000000024400780c */ /* 0x000fca0003fc4270 */
[----:B------:R-:W-:Y:S06]  /*ba00*/  BAR.SYNC.DEFER_BLOCKING 0x0 ;  /* 0x0000000000007b1d */ /* 0x000fec0000010000 */
[----:B------:R-:W4:Y:S01]  /*ba10*/  S2R R10, SR_TID.X ;  /* 0x00000000000a7919 */ /* 0x000f220000002100 */
[----:B------:R-:W5:Y:S04]  /*ba20*/  LDL R13, [R1+0x14] ;  /* 0x00001400010d7983 */ /* 0x000f680000100800 */
[----:B--2---:R-:W2:Y:S01]  /*ba30*/  LDL R14, [R1+0x1c] ;  /* 0x00001c00010e7983 */ /* 0x004ea20000100800 */
[----:B-1----:R-:W-:-:S03]  /*ba40*/  VIADD R5, R5, 0x3f ;  /* 0x0000003f05057836 */ /* 0x002fc60000000000 */
[----:B------:R-:W2:Y:S02]  /*ba50*/  LDL R12, [R1] ;  /* 0x00000000010c7983 */ /* 0x000ea40000100800 */
[----:B------:R-:W-:Y:S01]  /*ba60*/  SHF.R.S32.HI R4, RZ, 0x1f, R5 ;  /* 0x0000001fff047819 */ /* 0x000fe20000011405 */
[----:B------:R-:W-:Y:S01]  /*ba70*/  UIADD3 UR27, UPT, UPT, UR27, 0x1, URZ ;  /* 0x000000011b1b7890 */ /* 0x000fe2000fffe0ff */
[----:B------:R-:W2:Y:S02]  /*ba80*/  LDL R16, [R1+0x20] ;  /* 0x0000200001107983 */ /* 0x000ea40000100800 */
[----:B------:R-:W-:Y:S02]  /*ba90*/  LEA.HI R4, R4, R5, RZ, 0x6 ;  /* 0x0000000504047211 */ /* 0x000fe400078f30ff */
[----:B------:R-:W2:Y:S02]  /*baa0*/  LDL R15, [R1+0x24] ;  /* 0x00002400010f7983 */ /* 0x000ea40000100800 */
[----:B------:R-:W-:-:S02]  /*bab0*/  SHF.R.S32.HI R4, RZ, 0x6, R4 ;  /* 0x00000006ff047819 */ /* 0x000fc40000011404 */
[----:B------:R-:W2:Y:S03]  /*bac0*/  LDL R19, [R1+0xc] ;  /* 0x00000c0001137983 */ /* 0x000ea60000100800 */
[----:B------:R-:W-:Y:S01]  /*bad0*/  VIADD R4, R4, 0xfffffffd ;  /* 0xfffffffd04047836 */ /* 0x000fe20000000000 */
[----:B------:R-:W2:Y:S04]  /*bae0*/  LDL R18, [R1+0x10] ;  /* 0x0000100001127983 */ /* 0x000ea80000100800 */
[----:B------:R-:W-:Y:S01]  /*baf0*/  ISETP.GE.AND P0, PT, R3, R4, PT ;  /* 0x000000040300720c */ /* 0x000fe20003f06270 */
[----:B------:R-:W2:Y:S01]  /*bb00*/  LDL R17, [R1+0x30] ;  /* 0x0000300001117983 */ /* 0x000ea20000100800 */
[----:B------:R-:W-:-:S02]  /*bb10*/  SEL R4, RZ, 0x4, !P3 ;  /* 0x00000004ff047807 */ /* 0x000fc40005800000 */
[----:B------:R-:W-:Y:S02]  /*bb20*/  ISETP.GT.AND P3, PT, R68, 0x1, PT ;  /* 0x000000014400780c */ /* 0x000fe40003f64270 */
[----:B------:R-:W-:Y:S02]  /*bb30*/  SEL R4, R4, RZ, !P0 ;  /* 0x000000ff04047207 */ /* 0x000fe40004000000 */
[----:B------:R-:W-:Y:S02]  /*bb40*/  SEL R5, RZ, 0x4, !P3 ;  /* 0x00000004ff057807 */ /* 0x000fe40005800000 */
[----:B------:R-:W-:Y:S02]  /*bb50*/  ISETP.NE.U32.AND P4, PT, R4, RZ, PT ;  /* 0x000000ff0400720c */ /* 0x000fe40003f85070 */
[----:B---3--:R-:W-:Y:S02]  /*bb60*/  IADD3 R4, P3, PT, R69, R6, RZ ;  /* 0x0000000645047210 */ /* 0x008fe40007f7e0ff */
[----:B------:R-:W-:-:S03]  /*bb70*/  SEL R6, R5, RZ, !P0 ;  /* 0x000000ff05067207 */ /* 0x000fc60004000000 */
[----:B------:R-:W-:Y:S01]  /*bb80*/  IMAD.X R5, R70, 0x1, R73, P3 ;  /* 0x0000000146057824 */ /* 0x000fe200018e0649 */
[----:B------:R-:W-:Y:S02]  /*bb90*/  ISETP.NE.U32.AND P3, PT, R6, RZ, PT ;  /* 0x000000ff0600720c */ /* 0x000fe40003f65070 */
[----:B------:R-:W-:-:S03]  /*bba0*/  SEL R6, RZ, 0x4, !P6 ;  /* 0x00000004ff067807 */ /* 0x000fc60007000000 */
[----:B------:R-:W-:Y:S01]  /*bbb0*/  @!PT LDS RZ, [RZ] ;  /* 0x00000000fffff984 */ /* 0x000fe20000000800 */
[----:B------:R-:W-:Y:S01]  /*bbc0*/  @!PT LDS RZ, [RZ] ;  /* 0x00000000fffff984 */ /* 0x000fe20000000800 */
[----:B------:R-:W-:Y:S01]  /*bbd0*/  @!PT LDS RZ, [RZ] ;  /* 0x00000000fffff984 */ /* 0x000fe20000000800 */
[----:B------:R1:W-:Y:S01]  /*bbe0*/  LDGSTS.E [R188], desc[UR28][R4.64], P4 ;  /* 0x0000000004bc7fae */ /* 0x0003e2000a1a101c */
[----:B------:R-:W-:Y:S02]  /*bbf0*/  SEL R6, R6, RZ, !P0 ;  /* 0x000000ff06067207 */ /* 0x000fe40004000000 */
[----:B------:R-:W-:Y:S02]  /*bc00*/  ISETP.GT.AND P6, PT, R68, 0x3, PT ;  /* 0x000000034400780c */ /* 0x000fe40003fc4270 */
[----:B-1----:R-:W-:-:S05]  /*bc10*/  IADD3 R4, P4, PT, R69, R186, RZ ;  /* 0x000000ba45047210 */ /* 0x002fca0007f9e0ff */
[----:B------:R-:W-:Y:S01]  /*bc20*/  IMAD.X R5, R70, 0x1, R185, P4 ;  /* 0x0000000146057824 */ /* 0x000fe200020e06b9 */
[----:B------:R-:W-:Y:S02]  /*bc30*/  ISETP.NE.U32.AND P4, PT, R6, RZ, PT ;  /* 0x000000ff0600720c */ /* 0x000fe40003f85070 */
[----:B------:R-:W-:Y:S02]  /*bc40*/  SEL R6, RZ, 0x4, !P6 ;  /* 0x00000004ff067807 */ /* 0x000fe40007000000 */
[----:B------:R1:W-:Y:S02]  /*bc50*/  LDGSTS.E [R188+0x4], desc[UR28][R4.64], P3 ;  /* 0x0000400004bc7fae */ /* 0x0003e400099a101c */
        /* <DEDUP_REMOVED lines=384> */
[----:B------:R1:W-:Y:S01]  /*d460*/  LDGSTS.E [R188+0xe0], desc[UR28][R4.64], P4 ;  /* 0x000e000004bc7fae */ /* 0x0003e2000a1a101c */
[----:B------:R-:W-:Y:S02]  /*d470*/  ISETP.GT.AND P6, PT, R68, 0x3b, PT ;  /* 0x0000003b4400780c */ /* 0x000fe40003fc4270 */
[----:B------:R-:W-:Y:S02]  /*d480*/  SEL R6, R6, RZ, !P0 ;  /* 0x000000ff06067207 */ /* 0x000fe40004000000 */
[----:B-1----:R-:W-:-:S05]  /*d490*/  IADD3 R4, P4, PT, R69, R187, RZ ;  /* 0x000000bb45047210 */ /* 0x002fca0007f9e0ff */
[----:B------:R-:W-:Y:S01]  /*d4a0*/  IMAD.X R5, R70, 0x1, R189, P4 ;  /* 0x0000000146057824 */ /* 0x000fe200020e06bd */
[----:B------:R-:W-:Y:S02]  /*d4b0*/  ISETP.NE.U32.AND P4, PT, R6, RZ, PT ;  /* 0x000000ff0600720c */ /* 0x000fe40003f85070 */
[----:B------:R-:W-:Y:S02]  /*d4c0*/  SEL R6, RZ, 0x4, !P6 ;  /* 0x00000004ff067807 */ /* 0x000fe40007000000 */
[----:B------:R1:W-:Y:S01]  /*d4d0*/  LDGSTS.E [R188+0xe4], desc[UR28][R4.64], P3 ;  /* 0x000e400004bc7fae */ /* 0x0003e200099a101c */
[----:B------:R-:W-:Y:S02]  /*d4e0*/  ISETP.GT.AND P3, PT, R68, 0x3c, PT ;  /* 0x0000003c4400780c */ /* 0x000fe40003f64270 */
[----:B------:R-:W-:Y:S02]  /*d4f0*/  SEL R6, R6, RZ, !P0 ;  /* 0x000000ff06067207 */ /* 0x000fe40004000000 */
[----:B------:R-:W-:-:S02]  /*d500*/  SEL R7, RZ, 0x4, !P3 ;  /* 0x00000004ff077807 */ /* 0x000fc40005800000 */
[----:B-1----:R-:W-:-:S05]  /*d510*/  IADD3 R4, P6, PT, R69, R190, RZ ;  /* 0x000000be45047210 */ /* 0x002fca0007fde0ff */
[----:B------:R-:W-:Y:S01]  /*d520*/  IMAD.X R5, R70, 0x1, R191, P6 ;  /* 0x0000000146057824 */ /* 0x000fe200030e06bf */
[----:B------:R-:W-:Y:S02]  /*d530*/  ISETP.NE.U32.AND P6, PT, R6, RZ, PT ;  /* 0x000000ff0600720c */ /* 0x000fe40003fc5070 */
[----:B------:R-:W-:Y:S02]  /*d540*/  IADD3 R6, P3, PT, R69, R192, RZ ;  /* 0x000000c045067210 */ /* 0x000fe40007f7e0ff */
[----:B------:R-:W-:Y:S01]  /*d550*/  SEL R8, R7, RZ, !P0 ;  /* 0x000000ff07087207 */ /* 0x000fe20004000000 */
[----:B------:R1:W-:Y:S02]  /*d560*/  LDGSTS.E [R188+0xe8], desc[UR28][R4.64], P4 ;  /* 0x000e800004bc7fae */ /* 0x0003e4000a1a101c */
[----:B------:R-:W-:Y:S01]  /*d570*/  IMAD.X R7, R70, 0x1, R193, P3 ;  /* 0x0000000146077824 */ /* 0x000fe200018e06c1 */
[----:B------:R-:W-:-:S05]  /*d580*/  ISETP.NE.U32.AND P3, PT, R8, RZ, PT ;  /* 0x000000ff0800720c */ /* 0x000fca0003f65070 */
[----:B------:R3:W-:Y:S01]  /*d590*/  LDGSTS.E [R188+0xec], desc[UR28][R6.64], P6 ;  /* 0x000ec00006bc7fae */ /* 0x0007e2000b1a101c */
[----:B-1----:R-:W-:Y:S02]  /*d5a0*/  IADD3 R4, P4, PT, R69, R194, RZ ;  /* 0x000000c245047210 */ /* 0x002fe40007f9e0ff */
[----:B------:R-:W-:-:S03]  /*d5b0*/  ISETP.GT.AND P6, PT, R68, 0x3d, PT ;  /* 0x0000003d4400780c */ /* 0x000fc60003fc4270 */
[----:B------:R-:W-:Y:S01]  /*d5c0*/  IMAD.X R5, R70, 0x1, R195, P4 ;  /* 0x0000000146057824 */ /* 0x000fe200020e06c3 */
[----:B------:R-:W-:-:S04]  /*d5d0*/  SEL R8, RZ, 0x4, !P6 ;  /* 0x00000004ff087807 */ /* 0x000fc80007000000 */
[----:B------:R1:W-:Y:S01]  /*d5e0*/  LDGSTS.E [R188+0xf0], desc[UR28][R4.64], P3 ;  /* 0x000f000004bc7fae */ /* 0x0003e200099a101c */
[----:B------:R-:W-:Y:S02]  /*d5f0*/  ISETP.GT.AND P3, PT, R68, 0x3e, PT ;  /* 0x0000003e4400780c */ /* 0x000fe40003f64270 */
[----:B------:R-:W-:Y:S02]  /*d600*/  SEL R8, R8, RZ, !P0 ;  /* 0x000000ff08087207 */ /* 0x000fe40004000000 */
[----:B------:R-:W-:Y:S02]  /*d610*/  SEL R9, RZ, 0x4, !P3 ;  /* 0x00000004ff097807 */ /* 0x000fe40005800000 */
[----:B------:R-:W-:Y:S02]  /*d620*/  ISETP.GT.AND P3, PT, R68, 0x3f, PT ;  /* 0x0000003f4400780c */ /* 0x000fe40003f64270 */
[----:B----4-:R-:W-:Y:S02]  /*d630*/  LOP3.LUT R10, R10, 0x3f, RZ, 0xc0, !PT ;  /* 0x0000003f0a0a7812 */ /* 0x010fe400078ec0ff */
[----:B------:R-:W-:-:S02]  /*d640*/  ISETP.NE.U32.AND P6, PT, R8, RZ, PT ;  /* 0x000000ff0800720c */ /* 0x000fc40003fc5070 */
[----:B------:R-:W-:Y:S02]  /*d650*/  SEL R8, RZ, 0x4, !P3 ;  /* 0x00000004ff087807 */ /* 0x000fe40005800000 */
[----:B------:R-:W-:Y:S02]  /*d660*/  ISETP.GE.AND P3, PT, R10, R68, PT ;  /* 0x000000440a00720c */ /* 0x000fe40003f66270 */
[----:B------:R-:W4:Y:S01]  /*d670*/  LDL R10, [R1+0x18] ;  /* 0x00001800010a7983 */ /* 0x000f220000100800 */
[----:B---3--:R-:W-:Y:S02]  /*d680*/  IADD3 R6, P4, PT, R69, R196, RZ ;  /* 0x000000c445067210 */ /* 0x008fe40007f9e0ff */
[----:B------:R-:W-:-:S03]  /*d690*/  SEL R9, R9, RZ, !P0 ;  /* 0x000000ff09097207 */ /* 0x000fc60004000000 */
[----:B------:R-:W-:Y:S01]  /*d6a0*/  IMAD.X R7, R70, 0x1, R197, P4 ;  /* 0x0000000146077824 */ /* 0x000fe200020e06c5 */
[----:B-1----:R-:W-:Y:S01]  /*d6b0*/  IADD3 R4, P4, PT, R69, R198, RZ ;  /* 0x000000c645047210 */ /* 0x002fe20007f9e0ff */
[----:B------:R-:W-:Y:S01]  /*d6c0*/  UISETP.GT.AND UP1, UPT, UR27, 0x2, UPT ;  /* 0x000000021b00788c */ /* 0x000fe2000bf24270 */
[----:B------:R-:W-:Y:S02]  /*d6d0*/  SEL R8, R8, RZ, !P0 ;  /* 0x000000ff08087207 */ /* 0x000fe40004000000 */
[----:B------:R1:W-:Y:S01]  /*d6e0*/  LDGSTS.E [R188+0xf4], desc[UR28][R6.64], P6 ;  /* 0x000f400006bc7fae */ /* 0x0003e2000b1a101c */
[----:B------:R-:W-:Y:S01]  /*d6f0*/  IMAD.X R5, R70, 0x1, R199, P4 ;  /* 0x0000000146057824 */ /* 0x000fe200020e06c7 */
[----:B------:R-:W-:Y:S02]  /*d700*/  ISETP.NE.U32.AND P4, PT, R9, RZ, PT ;  /* 0x000000ff0900720c */ /* 0x000fe40003f85070 */
[----:B------:R-:W-:Y:S01]  /*d710*/  SEL R9, RZ, 0x4, P3 ;  /* 0x00000004ff097807 */ /* 0x000fe20001800000 */
[----:B------:R-:W-:Y:S01]  /*d720*/  USEL UR27, UR27, URZ, !UP1 ;  /* 0x000000ff1b1b7287 */ /* 0x000fe2000c800000 */
[----:B------:R-:W-:-:S02]  /*d730*/  ISETP.NE.U32.AND P3, PT, R8, RZ, PT ;  /* 0x000000ff0800720c */ /* 0x000fc40003f65070 */
[----:B------:R-:W-:Y:S01]  /*d740*/  SEL R9, R9, RZ, !P0 ;  /* 0x000000ff09097207 */ /* 0x000fe20004000000 */
[----:B------:R-:W-:-:S03]  /*d750*/  ULEA UR7, UR27, UR11, 0xe ;  /* 0x0000000b1b077291 */ /* 0x000fc6000f8e70ff */
[----:B------:R-:W-:Y:S02]  /*d760*/  ISETP.NE.U32.AND P0, PT, R9, RZ, PT ;  /* 0x000000ff0900720c */ /* 0x000fe40003f05070 */
[----:B-1----:R-:W-:Y:S01]  /*d770*/  IADD3 R6, P6, PT, R69, R200, RZ ;  /* 0x000000c845067210 */ /* 0x002fe20007fde0ff */
[----:B------:R1:W-:Y:S01]  /*d780*/  LDGSTS.E [R188+0xf8], desc[UR28][R4.64], P4 ;  /* 0x000f800004bc7fae */ /* 0x0003e2000a1a101c */
[----:B------:R-:W-:Y:S01]  /*d790*/  IADD3 R8, P4, PT, R71, R202, RZ ;  /* 0x000000ca47087210 */ /* 0x000fe20007f9e0ff */
[----:B------:R-:W-:Y:S02]  /*d7a0*/  VIADD R11, R2, UR7 ;  /* 0x00000007020b7c36 */ /* 0x000fe40008000000 */
[----:B------:R-:W-:Y:S02]  /*d7b0*/  IMAD.X R7, R70, 0x1, R201, P6 ;  /* 0x0000000146077824 */ /* 0x000fe400030e06c9 */
[----:B------:R-:W-:-:S03]  /*d7c0*/  IMAD.X R9, R72, 0x1, R203, P4 ;  /* 0x0000000148097824 */ /* 0x000fc600020e06cb */
[----:B------:R3:W-:Y:S01]  /*d7d0*/  LDGSTS.E [R188+0xfc], desc[UR28][R6.64], P3 ;  /* 0x000fc00006bc7fae */ /* 0x0007e200099a101c */
[----:B-1----:R-:W-:-:S03]  /*d7e0*/  IADD3 R4, P6, PT, R71, R210, RZ ;  /* 0x000000d247047210 */ /* 0x002fc60007fde0ff */
[----:B------:R-:W0:Y:S02]  /*d7f0*/  LDGDEPBAR ;  /* 0x00000000000079af */ /* 0x000e240000000000 */
[----:B------:R-:W-:Y:S02]  /*d800*/  IMAD.X R5, R72, 0x1, R211, P6 ;  /* 0x0000000148057824 */ /* 0x000fe400030e06d3 */
[----:B------:R1:W-:Y:S01]  /*d810*/  LDGSTS.E [R11+0x10000], desc[UR28][R8.64], P0 ;  /* 0x10000000080b7fae */ /* 0x0003e200081a101c */
[----:B---3--:R-:W-:-:S03]  /*d820*/  IADD3 R6, P3, PT, R71, R218, RZ ;  /* 0x000000da47067210 */ /* 0x008fc60007f7e0ff */
[----:B------:R3:W-:Y:S02]  /*d830*/  LDGSTS.E [R11+0x10400], desc[UR28][R4.64], P0 ;  /* 0x10400000040b7fae */ /* 0x0007e400081a101c */
[----:B------:R-:W-:Y:S01]  /*d840*/  IMAD.X R7, R72, 0x1, R219, P3 ;  /* 0x0000000148077824 */ /* 0x000fe200018e06db */
[----:B-1----:R-:W-:-:S04]  /*d850*/  IADD3 R8, P4, PT, R71, R226, RZ ;  /* 0x000000e247087210 */ /* 0x002fc80007f9e0ff */
[----:B------:R1:W-:Y:S01]  /*d860*/  LDGSTS.E [R11+0x10800], desc[UR28][R6.64], P0 ;  /* 0x10800000060b7fae */ /* 0x0003e200081a101c */
[----:B---3--:R-:W-:Y:S01]  /*d870*/  IADD3 R4, P3, PT, R71, R234, RZ ;  /* 0x000000ea47047210 */ /* 0x008fe20007f7e0ff */
[----:B------:R-:W-:-:S04]  /*d880*/  IMAD.X R9, R72, 0x1, R227, P4 ;  /* 0x0000000148097824 */ /* 0x000fc800020e06e3 */
[----:B------:R-:W-:Y:S01]  /*d890*/  IMAD.X R5, R72, 0x1, R235, P3 ;  /* 0x0000000148057824 */ /* 0x000fe200018e06eb */
[----:B------:R3:W-:Y:S01]  /*d8a0*/  LDGSTS.E [R11+0x10c00], desc[UR28][R8.64], P0 ;  /* 0x10c00000080b7fae */ /* 0x0007e200081a101c */
[----:B-1----:R-:W-:-:S03]  /*d8b0*/  IADD3 R6, P4, PT, R71, R242, RZ ;  /* 0x000000f247067210 */ /* 0x002fc60007f9e0ff */
[----:B------:R5:W-:Y:S02]  /*d8c0*/  LDGSTS.E [R11+0x11000], desc[UR28][R4.64], P0 ;  /* 0x11000000040b7fae */ /* 0x000be400081a101c */
[----:B------:R-:W-:Y:S01]  /*d8d0*/  IMAD.X R7, R72, 0x1, R243, P4 ;  /* 0x0000000148077824 */ /* 0x000fe200020e06f3 */
[----:B---3--:R-:W-:-:S04]  /*d8e0*/  IADD3 R8, P3, PT, R71, R250, RZ ;  /* 0x000000fa47087210 */ /* 0x008fc80007f7e0ff */
[----:B------:R1:W-:Y:S01]  /*d8f0*/  LDGSTS.E [R11+0x11400], desc[UR28][R6.64], P0 ;  /* 0x11400000060b7fae */ /* 0x0003e200081a101c */
[----:B-----5:R-:W-:Y:S01]  /*d900*/  IADD3 R4, P4, PT, R71, R13, RZ ;  /* 0x0000000d47047210 */ /* 0x020fe20007f9e0ff */
[----:B------:R-:W-:-:S05]  /*d910*/  IMAD.X R9, R72, 0x1, R251, P3 ;  /* 0x0000000148097824 */ /* 0x000fca00018e06fb */
[----:B------:R3:W-:Y:S01]  /*d920*/  LDGSTS.E [R11+0x11800], desc[UR28][R8.64], P0 ;  /* 0x11800000080b7fae */ /* 0x0007e200081a101c */
[----:B-1----:R-:W-:-:S05]  /*d930*/  IADD3 R6, P3, PT, R71, R204, RZ ;  /* 0x000000cc47067210 */ /* 0x002fca0007f7e0ff */
[C---:B------:R-:W-:Y:S02]  /*d940*/  IMAD.X R7, R72.reuse, 0x1, R205, P3 ;  /* 0x0000000148077824 */ /* 0x040fe400018e06cd */
[----:B----4-:R-:W-:Y:S01]  /*d950*/  IMAD.X R5, R72, 0x1, R10, P4 ;  /* 0x0000000148057824 */ /* 0x010fe200020e060a */
[----:B------:R-:W-:Y:S02]  /*d960*/  LOP3.LUT R10, R2, 0x20, RZ, 0x3c, !PT ;  /* 0x00000020020a7812 */ /* 0x000fe400078e3cff */
[C---:B---3--:R-:W-:Y:S02]  /*d970*/  IADD3 R8, P4, PT, R71.reuse, R212, RZ ;  /* 0x000000d447087210 */ /* 0x048fe40007f9e0ff */
[----:B------:R1:W-:Y:S01]  /*d980*/  LDGSTS.E [R11+0x11c00], desc[UR28][R4.64], P0 ;  /* 0x11c00000040b7fae */ /* 0x0003e200081a101c */
[----:B------:R-:W-:Y:S02]  /*d990*/  VIADD R13, R10, UR7 ;  /* 0x000000070a0d7c36 */ /* 0x000fe40008000000 */
[----:B------:R-:W-:Y:S01]  /*d9a0*/  IMAD.X R9, R72, 0x1, R213, P4 ;  /* 0x0000000148097824 */ /* 0x000fe200020e06d5 */
[----:B------:R-:W3:Y:S04]  /*d9b0*/  LDL R10, [R1+0x4] ;  /* 0x00000400010a7983 */ /* 0x000ee80000100800 */
[----:B------:R4:W-:Y:S01]  /*d9c0*/  LDGSTS.E [R13+0x10100], desc[UR28][R6.64], P0 ;  /* 0x10100000060d7fae */ /* 0x0009e200081a101c */
[----:B-1----:R-:W-:-:S03]  /*d9d0*/  IADD3 R4, P3, PT, R71, R220, RZ ;  /* 0x000000dc47047210 */ /* 0x002fc60007f7e0ff */
[----:B------:R1:W-:Y:S02]  /*d9e0*/  LDGSTS.E [R13+0x10500], desc[UR28][R8.64], P0 ;  /* 0x10500000080d7fae */ /* 0x0003e400081a101c */
[----:B------:R-:W-:Y:S01]  /*d9f0*/  IMAD.X R5, R72, 0x1, R221, P3 ;  /* 0x0000000148057824 */ /* 0x000fe200018e06dd */
[----:B----4-:R-:W-:-:S04]  /*da00*/  IADD3 R6, P4, PT, R71, R228, RZ ;  /* 0x000000e447067210 */ /* 0x010fc80007f9e0ff */
[----:B------:R4:W-:Y:S01]  /*da10*/  LDGSTS.E [R13+0x10900], desc[UR28][R4.64], P0 ;  /* 0x10900000040d7fae */ /* 0x0009e200081a101c */
[----:B-1----:R-:W-:Y:S01]  /*da20*/  IADD3 R8, P3, PT, R71, R236, RZ ;  /* 0x000000ec47087210 */ /* 0x002fe20007f7e0ff */
[----:B------:R-:W-:-:S04]  /*da30*/  IMAD.X R7, R72, 0x1, R229, P4 ;  /* 0x0000000148077824 */ /* 0x000fc800020e06e5 */
[----:B------:R-:W-:Y:S01]  /*da40*/  IMAD.X R9, R72, 0x1, R237, P3 ;  /* 0x0000000148097824 */ /* 0x000fe200018e06ed */
[----:B------:R1:W-:Y:S01]  /*da50*/  LDGSTS.E [R13+0x10d00], desc[UR28][R6.64], P0 ;  /* 0x10d00000060d7fae */ /* 0x0003e200081a101c */
[----:B----4-:R-:W-:-:S03]  /*da60*/  IADD3 R4, P4, PT, R71, R244, RZ ;  /* 0x000000f447047210 */ /* 0x010fc60007f9e0ff */
[----:B------:R2:W-:Y:S02]  /*da70*/  LDGSTS.E [R13+0x11100], desc[UR28][R8.64], P0 ;  /* 0x11100000080d7fae */ /* 0x0005e400081a101c */
[----:B------:R-:W-:Y:S01]  /*da80*/  IMAD.X R5, R72, 0x1, R245, P4 ;  /* 0x0000000148057824 */ /* 0x000fe200020e06f5 */
[----:B-1----:R-:W-:-:S04]  /*da90*/  IADD3 R6, P3, PT, R71, R252, RZ ;  /* 0x000000fc47067210 */ /* 0x002fc80007f7e0ff */
[----:B------:R1:W-:Y:S01]  /*daa0*/  LDGSTS.E [R13+0x11500], desc[UR28][R4.64], P0 ;  /* 0x11500000040d7fae */ /* 0x0003e200081a101c */
[----:B--2---:R-:W-:-:S03]  /*dab0*/  IADD3 R8, P4, PT, R71, R14, RZ ;  /* 0x0000000e47087210 */ /* 0x004fc60007f9e0ff */
[----:B------:R-:W2:Y:S01]  /*dac0*/  LDL R14, [R1+0x8] ;  /* 0x00000800010e7983 */ /* 0x000ea20000100800 */
[----:B------:R-:W-:-:S03]  /*dad0*/  IMAD.X R7, R72, 0x1, R12, P3 ;  /* 0x0000000148077824 */ /* 0x000fc600018e060c */
[----:B------:R-:W4:Y:S01]  /*dae0*/  LDL R12, [R1+0x28] ;  /* 0x00002800010c7983 */ /* 0x000f220000100800 */
[----:B------:R-:W-:Y:S01]  /*daf0*/  IMAD.X R9, R72, 0x1, R16, P4 ;  /* 0x0000000148097824 */ /* 0x000fe200020e0610 */
[----:B------:R-:W-:Y:S02]  /*db00*/  LOP3.LUT R16, R2, 0x40, RZ, 0x3c, !PT ;  /* 0x0000004002107812 */ /* 0x000fe400078e3cff */
[C---:B-1----:R-:W-:Y:S01]  /*db10*/  IADD3 R4, P3, PT, R71.reuse, R206, RZ ;  /* 0x000000ce47047210 */ /* 0x042fe20007f7e0ff */
[----:B------:R1:W-:Y:S02]  /*db20*/  LDGSTS.E [R13+0x11900], desc[UR28][R6.64], P0 ;  /* 0x11900000060d7fae */ /* 0x0003e400081a101c */
[----:B------:R-:W-:Y:S02]  /*db30*/  VIADD R11, R16, UR7 ;  /* 0x00000007100b7c36 */ /* 0x000fe40008000000 */
[----:B------:R-:W-:Y:S01]  /*db40*/  IMAD.X R5, R72, 0x1, R207, P3 ;  /* 0x0000000148057824 */ /* 0x000fe200018e06cf */
[----:B------:R5:W-:Y:S04]  /*db50*/  LDGSTS.E [R13+0x11d00], desc[UR28][R8.64], P0 ;  /* 0x11d00000080d7fae */ /* 0x000be800081a101c */
[----:B------:R5:W-:Y:S01]  /*db60*/  LDGSTS.E [R11+0x10200], desc[UR28][R4.64], P0 ;  /* 0x10200000040b7fae */ /* 0x000be200081a101c */
[----:B-1----:R-:W-:-:S03]  /*db70*/  IADD3 R6, P4, PT, R71, R214, RZ ;  /* 0x000000d647067210 */ /* 0x002fc60007f9e0ff */
[----:B------:R-:W4:Y:S01]  /*db80*/  LDL R16, [R1+0x44] ;  /* 0x0000440001107983 */ /* 0x000f220000100800 */
[C---:B-----5:R-:W-:Y:S01]  /*db90*/  IADD3 R8, P3, PT, R71.reuse, R222, RZ ;  /* 0x000000de47087210 */ /* 0x060fe20007f7e0ff */
[----:B------:R-:W-:Y:S01]  /*dba0*/  IMAD.X R7, R72, 0x1, R215, P4 ;  /* 0x0000000148077824 */ /* 0x000fe200020e06d7 */
[----:B------:R-:W-:-:S03]  /*dbb0*/  IADD3 R4, P4, PT, R71, R230, RZ ;  /* 0x000000e647047210 */ /* 0x000fc60007f9e0ff */
[C---:B------:R-:W-:Y:S01]  /*dbc0*/  IMAD.X R9, R72.reuse, 0x1, R223, P3 ;  /* 0x0000000148097824 */ /* 0x040fe200018e06df */
[----:B------:R1:W-:Y:S01]  /*dbd0*/  LDGSTS.E [R11+0x10600], desc[UR28][R6.64], P0 ;  /* 0x10600000060b7fae */ /* 0x0003e200081a101c */
[----:B------:R-:W-:-:S03]  /*dbe0*/  IMAD.X R5, R72, 0x1, R231, P4 ;  /* 0x0000000148057824 */ /* 0x000fc600020e06e7 */
[----:B------:R5:W-:Y:S04]  /*dbf0*/  LDGSTS.E [R11+0x10a00], desc[UR28][R8.64], P0 ;  /* 0x10a00000080b7fae */ /* 0x000be800081a101c */
[----:B------:R-:W-:Y:S01]  /*dc00*/  LDGSTS.E [R11+0x10e00], desc[UR28][R4.64], P0 ;  /* 0x10e00000040b7fae */ /* 0x000fe200081a101c */
[----:B-1----:R-:W-:-:S05]  /*dc10*/  IADD3 R6, P3, PT, R71, R238, RZ ;  /* 0x000000ee47067210 */ /* 0x002fca0007f7e0ff */
[----:B------:R-:W-:Y:S01]  /*dc20*/  IMAD.X R7, R72, 0x1, R239, P3 ;  /* 0x0000000148077824 */ /* 0x000fe200018e06ef */
[----:B-----5:R-:W-:-:S04]  /*dc30*/  IADD3 R8, P4, PT, R71, R246, RZ ;  /* 0x000000f647087210 */ /* 0x020fc80007f9e0ff */
[----:B------:R1:W-:Y:S01]  /*dc40*/  LDGSTS.E [R11+0x11200], desc[UR28][R6.64], P0 ;  /* 0x11200000060b7fae */ /* 0x0003e200081a101c */
[----:B------:R-:W-:-:S05]  /*dc50*/  IMAD.X R9, R72, 0x1, R247, P4 ;  /* 0x0000000148097824 */ /* 0x000fca00020e06f7 */
[----:B------:R5:W-:Y:S01]  /*dc60*/  LDGSTS.E [R11+0x11600], desc[UR28][R8.64], P0 ;  /* 0x11600000080b7fae */ /* 0x000be200081a101c */
[----:B-1----:R-:W-:-:S03]  /*dc70*/  IADD3 R6, P4, PT, R71, R15, RZ ;  /* 0x0000000f47067210 */ /* 0x002fc60007f9e0ff */
[----:B------:R-:W4:Y:S01]  /*dc80*/  LDL R15, [R1+0x40] ;  /* 0x00004000010f7983 */ /* 0x000f220000100800 */
[----:B---3--:R-:W-:-:S03]  /*dc90*/  IADD3 R4, P3, PT, R71, R10, RZ ;  /* 0x0000000a47047210 */ /* 0x008fc60007f7e0ff */
[----:B------:R-:W3:Y:S02]  /*dca0*/  LDL R10, [R1+0x2c] ;  /* 0x00002c00010a7983 */ /* 0x000ee40000100800 */
[C---:B--2---:R-:W-:Y:S02]  /*dcb0*/  IMAD.X R5, R72.reuse, 0x1, R14, P3 ;  /* 0x0000000148057824 */ /* 0x044fe400018e060e */
[----:B------:R-:W2:Y:S01]  /*dcc0*/  LDL R14, [R1+0x34] ;  /* 0x00003400010e7983 */ /* 0x000ea20000100800 */
[----:B----4-:R-:W-:Y:S01]  /*dcd0*/  IMAD.X R7, R72, 0x1, R12, P4 ;  /* 0x0000000148077824 */ /* 0x010fe200020e060c */
[----:B------:R-:W-:Y:S02]  /*dce0*/  LOP3.LUT R12, R2, 0x60, RZ, 0x3c, !PT ;  /* 0x00000060020c7812 */ /* 0x000fe400078e3cff */
[----:B------:R1:W-:Y:S03]  /*dcf0*/  LDGSTS.E [R11+0x11a00], desc[UR28][R4.64], P0 ;  /* 0x11a00000040b7fae */ /* 0x0003e600081a101c */
[----:B------:R-:W-:Y:S01]  /*dd00*/  VIADD R13, R12, UR7 ;  /* 0x000000070c0d7c36 */ /* 0x000fe20008000000 */
[C---:B-----5:R-:W-:Y:S01]  /*dd10*/  IADD3 R8, P3, PT, R71.reuse, R208, RZ ;  /* 0x000000d047087210 */ /* 0x060fe20007f7e0ff */
[----:B------:R-:W4:Y:S04]  /*dd20*/  LDL R12, [R1+0x3c] ;  /* 0x00003c00010c7983 */ /* 0x000f280000100800 */
[----:B------:R-:W-:Y:S01]  /*dd30*/  IMAD.X R9, R72, 0x1, R209, P3 ;  /* 0x0000000148097824 */ /* 0x000fe200018e06d1 */
[----:B------:R5:W-:Y:S01]  /*dd40*/  LDGSTS.E [R11+0x11e00], desc[UR28][R6.64], P0 ;  /* 0x11e00000060b7fae */ /* 0x000be200081a101c */
[----:B-1----:R-:W-:-:S03]  /*dd50*/  IADD3 R4, P4, PT, R71, R216, RZ ;  /* 0x000000d847047210 */ /* 0x002fc60007f9e0ff */
[----:B------:R1:W-:Y:S02]  /*dd60*/  LDGSTS.E [R13+0x10300], desc[UR28][R8.64], P0 ;  /* 0x10300000080d7fae */ /* 0x0003e400081a101c */
[----:B------:R-:W-:-:S05]  /*dd70*/  IMAD.X R5, R72, 0x1, R217, P4 ;  /* 0x0000000148057824 */ /* 0x000fca00020e06d9 */
[----:B------:R1:W-:Y:S01]  /*dd80*/  LDGSTS.E [R13+0x10700], desc[UR28][R4.64], P0 ;  /* 0x10700000040d7fae */ /* 0x0003e200081a101c */
[C---:B-----5:R-:W-:Y:S02]  /*dd90*/  IADD3 R6, P3, PT, R71.reuse, R224, RZ ;  /* 0x000000e047067210 */ /* 0x060fe40007f7e0ff */
[----:B-1----:R-:W-:-:S03]  /*dda0*/  IADD3 R8, P4, PT, R71, R232, RZ ;  /* 0x000000e847087210 */ /* 0x002fc60007f9e0ff */
[C---:B------:R-:W-:Y:S02]  /*ddb0*/  IMAD.X R7, R72.reuse, 0x1, R225, P3 ;  /* 0x0000000148077824 */ /* 0x040fe400018e06e1 */
[----:B------:R-:W-:-:S03]  /*ddc0*/  IMAD.X R9, R72, 0x1, R233, P4 ;  /* 0x0000000148097824 */ /* 0x000fc600020e06e9 */
[----:B------:R1:W-:Y:S01]  /*ddd0*/  LDGSTS.E [R13+0x10b00], desc[UR28][R6.64], P0 ;  /* 0x10b00000060d7fae */ /* 0x0003e200081a101c */
[----:B------:R-:W-:-:S03]  /*dde0*/  IADD3 R4, P6, PT, R71, R240, RZ ;  /* 0x000000f047047210 */ /* 0x000fc60007fde0ff */
[----:B------:R5:W-:Y:S02]  /*ddf0*/  LDGSTS.E [R13+0x10f00], desc[UR28][R8.64], P0 ;  /* 0x10f00000080d7fae */ /* 0x000be400081a101c */
[----:B------:R-:W-:Y:S02]  /*de00*/  IMAD.X R5, R72, 0x1, R241, P6 ;  /* 0x0000000148057824 */ /* 0x000fe400030e06f1 */
[----:B------:R-:W-:-:S03]  /*de10*/  VIADD R3, R3, 0x1 ;  /* 0x0000000103037836 */ /* 0x000fc60000000000 */
[----:B------:R5:W-:Y:S01]  /*de20*/  LDGSTS.E [R13+0x11300], desc[UR28][R4.64], P0 ;  /* 0x11300000040d7fae */ /* 0x000be200081a101c */
[C---:B-1----:R-:W-:Y:S02]  /*de30*/  IADD3 R6, P3, PT, R71.reuse, R248, RZ ;  /* 0x000000f847067210 */ /* 0x042fe40007f7e0ff */
[----:B-----5:R-:W-:-:S03]  /*de40*/  IADD3 R8, P4, PT, R71, R19, RZ ;  /* 0x0000001347087210 */ /* 0x020fc60007f9e0ff */
[C---:B------:R-:W-:Y:S02]  /*de50*/  IMAD.X R7, R72.reuse, 0x1, R249, P3 ;  /* 0x0000000148077824 */ /* 0x040fe400018e06f9 */
[----:B------:R-:W-:-:S03]  /*de60*/  IMAD.X R9, R72, 0x1, R18, P4 ;  /* 0x0000000148097824 */ /* 0x000fc600020e0612 */
[----:B------:R1:W-:Y:S01]  /*de70*/  LDGSTS.E [R13+0x11700], desc[UR28][R6.64], P0 ;  /* 0x11700000060d7fae */ /* 0x0003e200081a101c */
[----:B------:R-:W-:-:S03]  /*de80*/  UIADD3 UR26, UPT, UPT, UR26, 0x1, URZ ;  /* 0x000000011a1a7890 */ /* 0x000fc6000fffe0ff */
[----:B------:R1:W-:Y:S01]  /*de90*/  LDGSTS.E [R13+0x11b00], desc[UR28][R8.64], P0 ;  /* 0x11b00000080d7fae */ /* 0x0003e200081a101c */
[----:B------:R-:W-:Y:S01]  /*dea0*/  UISETP.GT.AND UP1, UPT, UR26, 0x1, UPT ;  /* 0x000000011a00788c */ /* 0x000fe2000bf24270 */
[----:B------:R-:W-:-:S03]  /*deb0*/  IADD3 R69, P4, PT, R69, R15, RZ ;  /* 0x0000000f45457210 */ /* 0x000fc60007f9e0ff */
[----:B------:R-:W-:Y:S01]  /*dec0*/  USEL UR7, URZ, 0x1, !UP1 ;  /* 0x00000001ff077887 */ /* 0x000fe2000c800000 */
[----:B------:R-:W-:Y:S01]  /*ded0*/  IMAD.U32 R4, RZ, RZ, UR4 ;  /* 0x00000004ff047e24 */ /* 0x000fe2000f8e00ff */
[----:B------:R-:W-:Y:S02]  /*dee0*/  USEL UR26, UR26, URZ, !UP1 ;  /* 0x000000ff1a1a7287 */ /* 0x000fe4000c800000 */
[----:B------:R-:W-:Y:S01]  /*def0*/  ULOP3.LUT UR7, UR4, UR7, URZ, 0x3c, !UPT ;  /* 0x0000000704077292 */ /* 0x000fe2000f8e3cff */
[----:B------:R-:W-:Y:S01]  /*df00*/  VIADD R68, R68, 0xffffffc0 ;  /* 0xffffffc044447836 */ /* 0x000fe20000000000 */
[----:B---3--:R-:W-:-:S05]  /*df10*/  IADD3 R10, P6, PT, R71, R10, RZ ;  /* 0x0000000a470a7210 */ /* 0x008fca0007fde0ff */
[----:B------:R-:W-:-:S05]  /*df20*/  IMAD.X R11, R72, 0x1, R17, P6 ;  /* 0x00000001480b7824 */ /* 0x000fca00030e0611 */
[----:B------:R1:W-:Y:S01]  /*df30*/  LDGSTS.E [R13+0x11f00], desc[UR28][R10.64], P0 ;  /* 0x11f000000a0d7fae */ /* 0x0003e200081a101c */
[----:B------:R-:W-:-:S03]  /*df40*/  IADD3 R71, P3, PT, R71, R16, RZ ;  /* 0x0000001047477210 */ /* 0x000fc60007f7e0ff */
[----:B------:R-:W0:Y:S02]  /*df50*/  LDGDEPBAR ;  /* 0x00000000000079af */ /* 0x000e240000000000 */
[----:B------:R-:W-:Y:S01]  /*df60*/  IMAD.X R72, R72, 0x1, R74, P3 ;  /* 0x0000000148487824 */ /* 0x000fe200018e064a */
[----:B--2---:R-:W-:Y:S01]  /*df70*/  ISETP.NE.U32.AND P0, PT, R14, R3, PT ;  /* 0x000000030e00720c */ /* 0x004fe20003f05070 */
[----:B----4-:R-:W-:-:S12]  /*df80*/  IMAD.X R70, R70, 0x1, R12, P4 ;  /* 0x0000000146467824 */ /* 0x010fd800020e060c */
[----:B-1----:R-:W-:Y:S05]  /*df90*/  @P0 BRA `(.L_x_11) ;  /* 0xffffffd4001c0947 */ /* 0x002fea000383ffff */
.L_x_8:
[----:B------:R-:W2:Y:S01]  /*dfa0*/  LDL.LU R5, [R1+0xd8] ;  /* 0x0000d80001057983 */ /* 0x000ea20000300800 */
[----:B------:R-:W1:Y:S03]  /*dfb0*/  LDCU.128 UR16, c[0x0][0x390] ;  /* 0x00007200ff1077ac */ /* 0x000e660008000c00 */
[----:B------:R-:W1:Y:S01]  /*dfc0*/  LDL.LU R6, [R1+0xd4] ;  /* 0x0000d40001067983 */ /* 0x000e620000300800 */
[----:B------:R-:W3:Y:S01]  /*dfd0*/  LDCU UR6, c[0x0][0x3b8] ;  /* 0x00007700ff0677ac */ /* 0x000ee20008000800 */
[----:B------:R-:W4:Y:S01]  /*dfe0*/  S2R R7, SR_CgaCtaId ;  /* 0x0000000000077919 */ /* 0x000f220000008800 */
[----:B------:R-:W5:Y:S01]  /*dff0*/  LDCU UR5, c[0x0][0x3b4] ;  /* 0x00007680ff0577ac */ /* 0x000f620008000800 */
[----:B----4-:R-:W-:-:S05]  /*e000*/  IMAD.SHL.U32 R3, R7, 0x40, RZ ;  /* 0x0000004007037824 */ /* 0x010fca00078e00ff */
[----:B--2---:R-:W-:Y:S02]  /*e010*/  LOP3.LUT R3, R5, 0x40, R3, 0xf8, !PT ;  /* 0x0000004005037812 */ /* 0x004fe400078ef803 */
[C---:B-1----:R-:W-:Y:S01]  /*e020*/  ISETP.GE.AND P0, PT, R6.reuse, UR18, PT ;  /* 0x0000001206007c0c */ /* 0x042fe2000bf06270 */
[----:B-----5:R-:W-:Y:S01]  /*e030*/  IMAD R0, R6, UR5, RZ ;  /* 0x0000000506007c24 */ /* 0x020fe2000f8e02ff */
[C---:B------:R-:W-:Y:S02]  /*e040*/  LOP3.LUT R5, R3.reuse, 0x1, RZ, 0xfc, !PT ;  /* 0x0000000103057812 */ /* 0x040fe400078efcff */
[----:B------:R-:W-:Y:S02]  /*e050*/  LOP3.LUT R2, R3, 0x3, RZ, 0xfc, !PT ;  /* 0x0000000303027812 */ /* 0x000fe400078efcff */
[----:B------:R-:W-:Y:S01]  /*e060*/  ISETP.LT.AND P4, PT, R5, UR19, !P0 ;  /* 0x0000001305007c0c */ /* 0x000fe2000c781270 */
[C---:B---3--:R-:W-:Y:S01]  /*e070*/  IMAD R5, R3.reuse, UR6, RZ ;  /* 0x0000000603057c24 */ /* 0x048fe2000f8e02ff */
[----:B------:R-:W-:-:S02]  /*e080*/  LOP3.LUT R4, R3, 0x2, RZ, 0xfc, !PT ;  /* 0x0000000203047812 */ /* 0x000fc400078efcff */
[----:B------:R-:W-:Y:S01]  /*e090*/  ISETP.LT.AND P6, PT, R2, UR19, !P0 ;  /* 0x0000001302007c0c */ /* 0x000fe2000c7c1270 */
[----:B------:R-:W-:Y:S01]  /*e0a0*/  VIADD R7, R5, UR6 ;  /* 0x0000000605077c36 */ /* 0x000fe20008000000 */
[----:B------:R-:W-:Y:S02]  /*e0b0*/  ISETP.LT.AND P3, PT, R4, UR19, !P0 ;  /* 0x0000001304007c0c */ /* 0x000fe4000c761270 */
[----:B------:R-:W-:Y:S01]  /*e0c0*/  LEA R2, P2, R0, UR16, 0x2 ;  /* 0x0000001000027c11 */ /* 0x000fe2000f8410ff */
[----:B------:R-:W-:Y:S01]  /*e0d0*/  VIADD R9, R7, UR6 ;  /* 0x0000000607097c36 */ /* 0x000fe20008000000 */
[----:B------:R-:W-:Y:S11]  /*e0e0*/  @!P5 BRA `(.L_x_12) ;  /* 0x000000000010d947 */ /* 0x000ff60003800000 */
[----:B------:R-:W-:-:S06]  /*e0f0*/  USHF.L.U32 UR4, UR4, 0x1f, URZ ;  /* 0x0000001f04047899 */ /* 0x000fcc00080006ff */
[----:B------:R-:W-:-:S04]  /*e100*/  IMAD.U32 R4, RZ, RZ, UR4 ;  /* 0x00000004ff047e24 */ /* 0x000fc8000f8e00ff */
[----:B------:R-:W1:Y:S02]  /*e110*/  SYNCS.PHASECHK.TRANS64.TRYWAIT P5, [UR8], R4 ;  /* 0x00000004ff0075a7 */ /* 0x000e6400080a1108 */
[----:B-1----:R-:W-:Y:S05]  /*e120*/  @!P5 BRA `(.L_x_13) ;  /* 0x0000001800b4d947 */ /* 0x002fea0003800000 */
.L_x_12:
[----:B------:R-:W-:-:S04]  /*e130*/  DEPBAR.LE SB0, 0x0 ;  /* 0x000080000000791a */ /* 0x000fc80000000000 */
[----:B------:R-:W-:Y:S01]  /*e140*/  BAR.SYNC.DEFER_BLOCKING 0x0 ;  /* 0x0000000000007b1d */ /* 0x000fe20000010000 */
[----:B------:R-:W-:Y:S01]  /*e150*/  VIADD R11, R9, UR6 ;  /* 0x00000006090b7c36 */ /* 0x000fe20008000000 */
[----:B------:R-:W-:Y:S02]  /*e160*/  LEA.HI.X.SX32 R0, R0, UR17, 0x2, P2 ;  /* 0x0000001100007c11 */ /* 0x000fe400090f16ff */
[----:B------:R-:W-:Y:S01]  /*e170*/  LEA R68, P2, R5, R2, 0x2 ;  /* 0x0000000205447211 */ /* 0x000fe200078410ff */
[----:B------:R-:W-:Y:S01]  /*e180*/  VIADD R77, R11, UR6 ;  /* 0x000000060b4d7c36 */ /* 0x000fe20008000000 */
[----:B------:R-:W-:Y:S02]  /*e190*/  ISETP.LT.AND P5, PT, R3, UR19, !P0 ;  /* 0x0000001303007c0c */ /* 0x000fe4000c7a1270 */
[----:B------:R-:W-:Y:S01]  /*e1a0*/  LEA.HI.X.SX32 R69, R5, R0, 0x2, P2 ;  /* 0x0000000005457211 */ /* 0x000fe200010f16ff */
[----:B------:R-:W-:Y:S01]  /*e1b0*/  VIADD R79, R77, UR6 ;  /* 0x000000064d4f7c36 */ /* 0x000fe20008000000 */
[----:B------:R-:W-:-:S02]  /*e1c0*/  LEA R70, P2, R7, R2, 0x2 ;  /* 0x0000000207467211 */ /* 0x000fc400078410ff */
[----:B------:R-:W-:Y:S01]  /*e1d0*/  LOP3.LUT R99, R3, 0x4, RZ, 0xfc, !PT ;  /* 0x0000000403637812 */ /* 0x000fe200078efcff */
[----:B------:R-:W-:Y:S01]  /*e1e0*/  VIADD R81, R79, UR6 ;  /* 0x000000064f517c36 */ /* 0x000fe20008000000 */
[----:B------:R-:W-:Y:S02]  /*e1f0*/  LEA.HI.X.SX32 R71, R7, R0, 0x2, P2 ;  /* 0x0000000007477211 */ /* 0x000fe400010f16ff */
[----:B------:R-:W-:Y:S01]  /*e200*/  LEA R74, P2, R11, R2, 0x2 ;  /* 0x000000020b4a7211 */ /* 0x000fe200078410ff */
[----:B------:R-:W-:Y:S01]  /*e210*/  VIADD R83, R81, UR6 ;  /* 0x0000000651537c36 */ /* 0x000fe20008000000 */
[----:B------:R-:W-:Y:S02]  /*e220*/  LOP3.LUT R100, R3, 0x5, RZ, 0xfc, !PT ;  /* 0x0000000503647812 */ /* 0x000fe400078efcff */
[----:B------:R-:W-:Y:S01]  /*e230*/  LEA.HI.X.SX32 R75, R11, R0, 0x2, P2 ;  /* 0x000000000b4b7211 */ /* 0x000fe200010f16ff */
[----:B------:R-:W-:Y:S01]  /*e240*/  VIADD R85, R83, UR6 ;  /* 0x0000000653557c36 */ /* 0x000fe20008000000 */
[----:B------:R-:W-:Y:S01]  /*e250*/  LEA R76, P2, R77, R2, 0x2 ;  /* 0x000000024d4c7211 */ /* 0x000fe200078410ff */
[----:B------:R-:W1:Y:S02]  /*e260*/  @!P1 SYNCS.CCTL.IV [UR11+0x1c000] ;  /* 0x01c00000ff0099b1 */ /* 0x000e64000800000b */
[----:B-1----:R-:W-:Y:S01]  /*e270*/  BAR.SYNC.DEFER_BLOCKING 0x0 ;  /* 0x0000000000007b1d */ /* 0x002fe20000010000 */
[----:B------:R-:W-:Y:S01]  /*e280*/  VIADD R87, R85, UR6 ;  /* 0x0000000655577c36 */ /* 0x000fe20008000000 */
[----:B------:R-:W-:-:S02]  /*e290*/  LEA.HI.X.SX32 R77, R77, R0, 0x2, P2 ;  /* 0x000000004d4d7211 */ /* 0x000fc400010f16ff */
[----:B------:R-:W-:Y:S01]  /*e2a0*/  LEA R80, P2, R81, R2, 0x2 ;  /* 0x0000000251507211 */ /* 0x000fe200078410ff */
[----:B------:R-:W-:Y:S01]  /*e2b0*/  VIADD R89, R87, UR6 ;  /* 0x0000000657597c36 */ /* 0x000fe20008000000 */
[----:B------:R-:W-:Y:S02]  /*e2c0*/  LOP3.LUT R102, R3, 0x7, RZ, 0xfc, !PT ;  /* 0x0000000703667812 */ /* 0x000fe400078efcff */
[----:B------:R-:W-:Y:S01]  /*e2d0*/  LEA.HI.X.SX32 R81, R81, R0, 0x2, P2 ;  /* 0x0000000051517211 */ /* 0x000fe200010f16ff */
[----:B------:R-:W-:Y:S01]  /*e2e0*/  VIADD R91, R89, UR6 ;  /* 0x00000006595b7c36 */ /* 0x000fe20008000000 */
[----:B------:R-:W-:-:S03]  /*e2f0*/  LEA R84, P2, R85, R2, 0x2 ;  /* 0x0000000255547211 */ /* 0x000fc600078410ff */
[----:B------:R-:W-:Y:S01]  /*e300*/  VIADD R93, R91, UR6 ;  /* 0x000000065b5d7c36 */ /* 0x000fe20008000000 */
[----:B------:R-:W-:Y:S02]  /*e310*/  LEA.HI.X.SX32 R85, R85, R0, 0x2, P2 ;  /* 0x0000000055557211 */ /* 0x000fe400010f16ff */
[----:B------:R-:W-:Y:S01]  /*e320*/  LEA R88, P2, R89, R2, 0x2 ;  /* 0x0000000259587211 */ /* 0x000fe200078410ff */
[----:B------:R-:W-:-:S03]  /*e330*/  VIADD R95, R93, UR6 ;  /* 0x000000065d5f7c36 */ /* 0x000fc60008000000 */
[----:B------:R-:W-:Y:S01]  /*e340*/  LEA.HI.X.SX32 R89, R89, R0, 0x2, P2 ;  /* 0x0000000059597211 */ /* 0x000fe200010f16ff */
[----:B------:R-:W-:Y:S01]  /*e350*/  VIADD R97, R95, UR6 ;  /* 0x000000065f617c36 */ /* 0x000fe20008000000 */
[-C--:B------:R-:W-:Y:S01]  /*e360*/  LEA R92, P2, R93, R2.reuse, 0x2 ;  /* 0x000000025d5c7211 */ /* 0x080fe200078410ff */
[----:B------:R-:W1:Y:S01]  /*e370*/  @!P1 SYNCS.CCTL.IV [UR11+0x1c008] ;  /* 0x01c00800ff0099b1 */ /* 0x000e62000800000b */
[----:B------:R-:W-:Y:S01]  /*e380*/  LEA R72, P1, R9, R2, 0x2 ;  /* 0x0000000209487211 */ /* 0x000fe200078210ff */
[----:B------:R-:W-:Y:S01]  /*e390*/  VIADD R101, R97, UR6 ;  /* 0x0000000661657c36 */ /* 0x000fe20008000000 */
[-C--:B------:R-:W-:Y:S02]  /*e3a0*/  LEA.HI.X.SX32 R93, R93, R0.reuse, 0x2, P2 ;  /* 0x000000005d5d7211 */ /* 0x080fe400010f16ff */
[----:B------:R-:W-:Y:S02]  /*e3b0*/  LEA.HI.X.SX32 R73, R9, R0, 0x2, P1 ;  /* 0x0000000009497211 */ /* 0x000fe400008f16ff */
[-C--:B------:R-:W-:Y:S01]  /*e3c0*/  LEA R78, P1, R79, R2.reuse, 0x2 ;  /* 0x000000024f4e7211 */ /* 0x080fe200078210ff */
[----:B------:R-:W2:Y:S01]  /*e3d0*/  LDTM.x64 R4, tmem[UR12] ;  /* 0x0000000c000479ee */ /* 0x000ea20008340000 */
[----:B------:R-:W-:Y:S01]  /*e3e0*/  LEA R96, P2, R97, R2, 0x2 ;  /* 0x0000000261607211 */ /* 0x000fe200078410ff */
[----:B------:R-:W-:Y:S01]  /*e3f0*/  NOP ;  /* 0x0000000000007918 */ /* 0x000fe20000000000 */
[----:B------:R-:W-:-:S02]  /*e400*/  LEA.HI.X.SX32 R79, R79, R0, 0x2, P1 ;  /* 0x000000004f4f7211 */ /* 0x000fc400008f16ff */
[----:B------:R-:W-:Y:S02]  /*e410*/  LEA R82, P1, R83, R2, 0x2 ;  /* 0x0000000253527211 */ /* 0x000fe400078210ff */
[-C--:B------:R-:W-:Y:S02]  /*e420*/  LEA.HI.X.SX32 R97, R97, R0.reuse, 0x2, P2 ;  /* 0x0000000061617211 */ /* 0x080fe400010f16ff */
[----:B------:R-:W-:Y:S02]  /*e430*/  LEA.HI.X.SX32 R83, R83, R0, 0x2, P1 ;  /* 0x0000000053537211 */ /* 0x000fe400008f16ff */
[----:B------:R-:W-:Y:S02]  /*e440*/  LEA R86, P1, R87, R2, 0x2 ;  /* 0x0000000257567211 */ /* 0x000fe400078210ff */
[----:B------:R-:W-:Y:S02]  /*e450*/  ISETP.LT.AND P2, PT, R99, UR19, !P0 ;  /* 0x0000001363007c0c */ /* 0x000fe4000c741270 */
[----:B------:R-:W-:-:S02]  /*e460*/  LEA.HI.X.SX32 R87, R87, R0, 0x2, P1 ;  /* 0x0000000057577211 */ /* 0x000fc400008f16ff */
[----:B------:R-:W-:-:S04]  /*e470*/  LEA R90, P1, R91, R2, 0x2 ;  /* 0x000000025b5a7211 */ /* 0x000fc800078210ff */
[----:B------:R-:W-:Y:S02]  /*e480*/  LEA.HI.X.SX32 R91, R91, R0, 0x2, P1 ;  /* 0x000000005b5b7211 */ /* 0x000fe400008f16ff */
[C---:B------:R-:W-:Y:S01]  /*e490*/  LEA R94, P1, R95.reuse, R2, 0x2 ;  /* 0x000000025f5e7211 */ /* 0x040fe200078210ff */
[----:B--2---:R-:W-:Y:S03]  /*e4a0*/  @P5 STG.E desc[UR28][R68.64], R4 ;  /* 0x0000000444005986 */ /* 0x004fe6000c10191c */
[----:B------:R-:W-:Y:S01]  /*e4b0*/  LEA.HI.X.SX32 R95, R95, R0, 0x2, P1 ;  /* 0x000000005f5f7211 */ /* 0x000fe200008f16ff */
[----:B------:R-:W-:Y:S01]  /*e4c0*/  @P4 STG.E desc[UR28][R70.64], R5 ;  /* 0x0000000546004986 */ /* 0x000fe2000c10191c */
[C---:B------:R-:W-:Y:S02]  /*e4d0*/  LEA R98, P1, R101.reuse, R2, 0x2 ;  /* 0x0000000265627211 */ /* 0x040fe400078210ff */
[----:B------:R-:W-:Y:S01]  /*e4e0*/  ISETP.LT.AND P4, PT, R102, UR19, !P0 ;  /* 0x0000001366007c0c */ /* 0x000fe2000c781270 */
[----:B------:R-:W-:Y:S01]  /*e4f0*/  @P3 STG.E desc[UR28][R72.64], R6 ;  /* 0x0000000648003986 */ /* 0x000fe2000c10191c */
[C---:B------:R-:W-:Y:S01]  /*e500*/  LEA.HI.X.SX32 R99, R101.reuse, R0, 0x2, P1 ;  /* 0x0000000065637211 */ /* 0x040fe200008f16ff */
[----:B------:R-:W-:Y:S01]  /*e510*/  VIADD R101, R101, UR6 ;  /* 0x0000000665657c36 */ /* 0x000fe20008000000 */
[----:B------:R-:W-:Y:S01]  /*e520*/  ISETP.LT.AND P1, PT, R100, UR19, !P0 ;  /* 0x0000001364007c0c */ /* 0x000fe2000c721270 */
[----:B------:R2:W-:Y:S01]  /*e530*/  @P6 STG.E desc[UR28][R74.64], R7 ;  /* 0x000000074a006986 */ /* 0x0005e2000c10191c */
[----:B------:R-:W-:-:S02]  /*e540*/  LOP3.LUT R100, R3, 0x6, RZ, 0xfc, !PT ;  /* 0x0000000603647812 */ /* 0x000fc400078efcff */
[C---:B------:R-:W-:Y:S01]  /*e550*/  LOP3.LUT R102, R3.reuse, 0x9, RZ, 0xfc, !PT ;  /* 0x0000000903667812 */ /* 0x040fe200078efcff */
[----:B------:R-:W-:Y:S01]  /*e560*/  @P2 STG.E desc[UR28][R76.64], R8 ;  /* 0x000000084c002986 */ /* 0x000fe2000c10191c */
[----:B------:R-:W-:Y:S02]  /*e570*/  ISETP.LT.AND P5, PT, R100, UR19, !P0 ;  /* 0x0000001364007c0c */ /* 0x000fe4000c7a1270 */
[C---:B------:R-:W-:Y:S02]  /*e580*/  LOP3.LUT R100, R3.reuse, 0x8, RZ, 0xfc, !PT ;  /* 0x0000000803647812 */ /* 0x040fe400078efcff */
[----:B------:R-:W-:Y:S02]  /*e590*/  ISETP.LT.AND P6, PT, R102, UR19, !P0 ;  /* 0x0000001366007c0c */ /* 0x000fe4000c7c1270 */
[----:B------:R-:W-:Y:S01]  /*e5a0*/  ISETP.LT.AND P3, PT, R100, UR19, !P0 ;  /* 0x0000001364007c0c */ /* 0x000fe2000c761270 */
[----:B------:R3:W-:Y:S01]  /*e5b0*/  @P1 STG.E desc[UR28][R78.64], R9 ;  /* 0x000000094e001986 */ /* 0x0007e2000c10191c */
[----:B------:R-:W-:Y:S01]  /*e5c0*/  LOP3.LUT R100, R3, 0xa, RZ, 0xfc, !PT ;  /* 0x0000000a03647812 */ /* 0x000fe200078efcff */
[----:B--2---:R-:W-:Y:S01]  /*e5d0*/  VIADD R7, R101, UR6 ;  /* 0x0000000665077c36 */ /* 0x004fe20008000000 */
[----:B------:R-:W-:-:S02]  /*e5e0*/  LOP3.LUT R5, R3, 0xb, RZ, 0xfc, !PT ;  /* 0x0000000b03057812 */ /* 0x000fc400078efcff */
[----:B------:R-:W-:Y:S01]  /*e5f0*/  ISETP.LT.AND P2, PT, R100, UR19, !P0 ;  /* 0x0000001364007c0c */ /* 0x000fe2000c741270 */
[----:B------:R-:W-:Y:S01]  /*e600*/  @P5 STG.E desc[UR28][R80.64], R10 ;  /* 0x0000000a50005986 */ /* 0x000fe2000c10191c */
[----:B------:R-:W-:Y:S02]  /*e610*/  LOP3.LUT R4, R3, 0xc, RZ, 0xfc, !PT ;  /* 0x0000000c03047812 */ /* 0x000fe400078efcff */
[----:B------:R-:W-:Y:S01]  /*e620*/  ISETP.LT.AND P1, PT, R5, UR19, !P0 ;  /* 0x0000001305007c0c */ /* 0x000fe2000c721270 */
[----:B------:R2:W-:Y:S01]  /*e630*/  @P4 STG.E desc[UR28][R82.64], R11 ;  /* 0x0000000b52004986 */ /* 0x0005e2000c10191c */
[----:B------:R-:W-:Y:S01]  /*e640*/  ISETP.LT.AND P5, PT, R4, UR19, !P0 ;  /* 0x0000001304007c0c */ /* 0x000fe2000c7a1270 */
[----:B---3--:R-:W-:Y:S01]  /*e650*/  VIADD R9, R7, UR6 ;  /* 0x0000000607097c36 */ /* 0x008fe20008000000 */
[C---:B------:R-:W-:Y:S01]  /*e660*/  LOP3.LUT R4, R3.reuse, 0xe, RZ, 0xfc, !PT ;  /* 0x0000000e03047812 */ /* 0x040fe200078efcff */
[----:B------:R-:W-:Y:S01]  /*e670*/  @P3 STG.E desc[UR28][R84.64], R12 ;  /* 0x0000000c54003986 */ /* 0x000fe2000c10191c */
[----:B------:R-:W-:-:S02]  /*e680*/  LOP3.LUT R5, R3, 0xd, RZ, 0xfc, !PT ;  /* 0x0000000d03057812 */ /* 0x000fc400078efcff */
[----:B------:R-:W-:Y:S01]  /*e690*/  ISETP.LT.AND P3, PT, R4, UR19, !P0 ;  /* 0x0000001304007c0c */ /* 0x000fe2000c761270 */
[----:B------:R-:W-:Y:S01]  /*e6a0*/  @P6 STG.E desc[UR28][R86.64], R13 ;  /* 0x0000000d56006986 */ /* 0x000fe2000c10191c */
[----:B------:R-:W-:Y:S02]  /*e6b0*/  ISETP.LT.AND P4, PT, R5, UR19, !P0 ;  /* 0x0000001305007c0c */ /* 0x000fe4000c781270 */
[C---:B------:R-:W-:Y:S01]  /*e6c0*/  LOP3.LUT R4, R3.reuse, 0x10, RZ, 0xfc, !PT ;  /* 0x0000001003047812 */ /* 0x040fe200078efcff */
[----:B------:R-:W-:Y:S01]  /*e6d0*/  @P2 STG.E desc[UR28][R88.64], R14 ;  /* 0x0000000e58002986 */ /* 0x000fe2000c10191c */
[----:B------:R-:W-:Y:S01]  /*e6e0*/  LOP3.LUT R5, R3, 0xf, RZ, 0xfc, !PT ;  /* 0x0000000f03057812 */ /* 0x000fe200078efcff */
[----:B--2---:R-:W-:Y:S01]  /*e6f0*/  VIADD R11, R9, UR6 ;  /* 0x00000006090b7c36 */ /* 0x004fe20008000000 */
[----:B------:R-:W-:Y:S01]  /*e700*/  ISETP.LT.AND P2, PT, R4, UR19, !P0 ;  /* 0x0000001304007c0c */ /* 0x000fe2000c741270 */
[----:B------:R-:W-:Y:S01]  /*e710*/  @P1 STG.E desc[UR28][R90.64], R15 ;  /* 0x0000000f5a001986 */ /* 0x000fe2000c10191c */
[----:B------:R-:W-:-:S02]  /*e720*/  LOP3.LUT R4, R3, 0x12, RZ, 0xfc, !PT ;  /* 0x0000001203047812 */ /* 0x000fc400078efcff */
[----:B------:R-:W-:Y:S01]  /*e730*/  ISETP.LT.AND P6, PT, R5, UR19, !P0 ;  /* 0x0000001305007c0c */ /* 0x000fe2000c7c1270 */
[----:B------:R-:W-:Y:S01]  /*e740*/  @P5 STG.E desc[UR28][R92.64], R16 ;  /* 0x000000105c005986 */ /* 0x000fe2000c10191c */
[----:B------:R-:W-:Y:S02]  /*e750*/  ISETP.LT.AND P5, PT, R4, UR19, !P0 ;  /* 0x0000001304007c0c */ /* 0x000fe4000c7a1270 */
[C---:B------:R-:W-:Y:S01]  /*e760*/  LOP3.LUT R4, R3.reuse, 0x13, RZ, 0xfc, !PT ;  /* 0x0000001303047812 */ /* 0x040fe200078efcff */
[----:B------:R-:W-:Y:S01]  /*e770*/  @P4 STG.E desc[UR28][R94.64], R17 ;  /* 0x000000115e004986 */ /* 0x000fe2000c10191c */
[----:B------:R-:W-:Y:S02]  /*e780*/  LOP3.LUT R5, R3, 0x11, RZ, 0xfc, !PT ;  /* 0x0000001103057812 */ /* 0x000fe400078efcff */
[----:B------:R-:W-:Y:S01]  /*e790*/  ISETP.LT.AND P4, PT, R4, UR19, !P0 ;  /* 0x0000001304007c0c */ /* 0x000fe2000c781270 */
[----:B------:R-:W-:Y:S01]  /*e7a0*/  @P3 STG.E desc[UR28][R96.64], R18 ;  /* 0x0000001260003986 */ /* 0x000fe2000c10191c */
[----:B------:R-:W-:-:S02]  /*e7b0*/  LEA R4, P3, R101, R2, 0x2 ;  /* 0x0000000265047211 */ /* 0x000fc400078610ff */
[----:B------:R-:W-:Y:S01]  /*e7c0*/  LOP3.LUT R6, R3, 0x14, RZ, 0xfc, !PT ;  /* 0x0000001403067812 */ /* 0x000fe200078efcff */
[----:B------:R-:W-:Y:S01]  /*e7d0*/  @P6 STG.E desc[UR28][R98.64], R19 ;  /* 0x0000001362006986 */ /* 0x000fe2000c10191c */
[----:B------:R-:W-:Y:S02]  /*e7e0*/  ISETP.LT.AND P1, PT, R5, UR19, !P0 ;  /* 0x0000001305007c0c */ /* 0x000fe4000c721270 */
[----:B------:R-:W-:Y:S02]  /*e7f0*/  LEA.HI.X.SX32 R5, R101, R0, 0x2, P3 ;  /* 0x0000000065057211 */ /* 0x000fe400018f16ff */
[----:B------:R-:W-:Y:S02]  /*e800*/  ISETP.LT.AND P3, PT, R6, UR19, !P0 ;  /* 0x0000001306007c0c */ /* 0x000fe4000c761270 */
[----:B------:R-:W-:Y:S01]  /*e810*/  LOP3.LUT R8, R3, 0x15, RZ, 0xfc, !PT ;  /* 0x0000001503087812 */ /* 0x000fe200078efcff */
[----:B------:R2:W-:Y:S01]  /*e820*/  @P2 STG.E desc[UR28][R4.64], R20 ;  /* 0x0000001404002986 */ /* 0x0005e2000c10191c */
[----:B------:R-:W-:-:S02]  /*e830*/  LEA R6, P6, R7, R2, 0x2 ;  /* 0x0000000207067211 */ /* 0x000fc400078c10ff */
[----:B------:R-:W-:Y:S02]  /*e840*/  ISETP.LT.AND P2, PT, R8, UR19, !P0 ;  /* 0x0000001308007c0c */ /* 0x000fe4000c741270 */
[----:B------:R-:W-:Y:S02]  /*e850*/  LEA.HI.X.SX32 R7, R7, R0, 0x2, P6 ;  /* 0x0000000007077211 */ /* 0x000fe400030f16ff */
[----:B------:R-:W-:Y:S02]  /*e860*/  LEA R8, P6, R9, R2, 0x2 ;  /* 0x0000000209087211 */ /* 0x000fe400078c10ff */
[----:B------:R-:W-:Y:S01]  /*e870*/  LOP3.LUT R10, R3, 0x16, RZ, 0xfc, !PT ;  /* 0x00000016030a7812 */ /* 0x000fe200078efcff */
[----:B------:R3:W-:Y:S01]  /*e880*/  @P1 STG.E desc[UR28][R6.64], R21 ;  /* 0x0000001506001986 */ /* 0x0007e2000c10191c */
[----:B------:R-:W-:Y:S01]  /*e890*/  LEA.HI.X.SX32 R9, R9, R0, 0x2, P6 ;  /* 0x0000000009097211 */ /* 0x000fe200030f16ff */
[----:B--2---:R-:W-:Y:S01]  /*e8a0*/  VIADD R5, R11, UR6 ;  /* 0x000000060b057c36 */ /* 0x004fe20008000000 */
[----:B------:R-:W-:-:S02]  /*e8b0*/  ISETP.LT.AND P1, PT, R10, UR19, !P0 ;  /* 0x000000130a007c0c */ /* 0x000fc4000c721270 */
[----:B------:R-:W-:Y:S01]  /*e8c0*/  LEA R10, P6, R11, R2, 0x2 ;  /* 0x000000020b0a7211 */ /* 0x000fe200078c10ff */
[----:B------:R2:W-:Y:S01]  /*e8d0*/  @P5 STG.E desc[UR28][R8.64], R22 ;  /* 0x0000001608005986 */ /* 0x0005e2000c10191c */
[----:B------:R-:W-:Y:S02]  /*e8e0*/  LOP3.LUT R4, R3, 0x17, RZ, 0xfc, !PT ;  /* 0x0000001703047812 */ /* 0x000fe400078efcff */
[----:B------:R-:W-:Y:S02]  /*e8f0*/  LEA.HI.X.SX32 R11, R11, R0, 0x2, P6 ;  /* 0x000000000b0b7211 */ /* 0x000fe400030f16ff */
[----:B------:R-:W-:Y:S01]  /*e900*/  ISETP.LT.AND P5, PT, R4, UR19, !P0 ;  /* 0x0000001304007c0c */ /* 0x000fe2000c7a1270 */
[C---:B---3--:R-:W-:Y:S01]  /*e910*/  VIADD R7, R5.reuse, UR6 ;  /* 0x0000000605077c36 */ /* 0x048fe20008000000 */
[----:B------:R-:W-:Y:S01]  /*e920*/  LEA R4, P6, R5, R2, 0x2 ;  /* 0x0000000205047211 */ /* 0x000fe200078c10ff */
[----:B------:R3:W-:Y:S01]  /*e930*/  @P4 STG.E desc[UR28][R10.64], R23 ;  /* 0x000000170a004986 */ /* 0x0007e2000c10191c */
[----:B------:R-:W-:Y:S01]  /*e940*/  LOP3.LUT R12, R3, 0x18, RZ, 0xfc, !PT ;  /* 0x00000018030c7812 */ /* 0x000fe200078efcff */
[----:B------:R-:W-:Y:S01]  /*e950*/  VIADD R13, R7, UR6 ;  /* 0x00000006070d7c36 */ /* 0x000fe20008000000 */
[----:B------:R-:W-:-:S02]  /*e960*/  LEA.HI.X.SX32 R5, R5, R0, 0x2, P6 ;  /* 0x0000000005057211 */ /* 0x000fc400030f16ff */
[C---:B------:R-:W-:Y:S02]  /*e970*/  LEA R6, P6, R7.reuse, R2, 0x2 ;  /* 0x0000000207067211 */ /* 0x040fe400078c10ff */
[----:B------:R-:W-:Y:S01]  /*e980*/  ISETP.LT.AND P4, PT, R12, UR19, !P0 ;  /* 0x000000130c007c0c */ /* 0x000fe2000c781270 */
[----:B------:R4:W-:Y:S01]  /*e990*/  @P3 STG.E desc[UR28][R4.64], R24 ;  /* 0x0000001804003986 */ /* 0x0009e2000c10191c */
[----:B------:R-:W-:Y:S02]  /*e9a0*/  LEA.HI.X.SX32 R7, R7, R0, 0x2, P6 ;  /* 0x0000000007077211 */ /* 0x000fe400030f16ff */
[C---:B--2---:R-:W-:Y:S01]  /*e9b0*/  LEA R8, P6, R13.reuse, R2, 0x2 ;  /* 0x000000020d087211 */ /* 0x044fe200078c10ff */
[----:B---3--:R-:W-:Y:S01]  /*e9c0*/  VIADD R11, R13, UR6 ;  /* 0x000000060d0b7c36 */ /* 0x008fe20008000000 */
[----:B------:R-:W-:Y:S01]  /*e9d0*/  LOP3.LUT R10, R3, 0x1a, RZ, 0xfc, !PT ;  /* 0x0000001a030a7812 */ /* 0x000fe200078efcff */
[----:B------:R2:W-:Y:S01]  /*e9e0*/  @P2 STG.E desc[UR28][R6.64], R25 ;  /* 0x0000001906002986 */ /* 0x0005e2000c10191c */
[----:B------:R-:W-:-:S02]  /*e9f0*/  LEA.HI.X.SX32 R9, R13, R0, 0x2, P6 ;  /* 0x000000000d097211 */ /* 0x000fc400030f16ff */
[----:B------:R-:W-:Y:S02]  /*ea00*/  ISETP.LT.AND P2, PT, R10, UR19, !P0 ;  /* 0x000000130a007c0c */ /* 0x000fe4000c741270 */
[C---:B------:R-:W-:Y:S01]  /*ea10*/  LEA R10, P6, R11.reuse, R2, 0x2 ;  /* 0x000000020b0a7211 */ /* 0x040fe200078c10ff */
[----:B----4-:R-:W-:Y:S01]  /*ea20*/  VIADD R5, R11, UR6 ;  /* 0x000000060b057c36 */ /* 0x010fe20008000000 */
[----:B------:R-:W-:Y:S01]  /*ea30*/  LOP3.LUT R12, R3, 0x19, RZ, 0xfc, !PT ;  /* 0x00000019030c7812 */ /* 0x000fe200078efcff */
[----:B------:R3:W-:Y:S01]  /*ea40*/  @P1 STG.E desc[UR28][R8.64], R26 ;  /* 0x0000001a08001986 */ /* 0x0007e2000c10191c */
[----:B------:R-:W-:Y:S01]  /*ea50*/  LEA.HI.X.SX32 R11, R11, R0, 0x2, P6 ;  /* 0x000000000b0b7211 */ /* 0x000fe200030f16ff */
[C---:B------:R-:W-:Y:S01]  /*ea60*/  VIADD R13, R5.reuse, UR6 ;  /* 0x00000006050d7c36 */ /* 0x040fe20008000000 */
[C---:B------:R-:W-:Y:S02]  /*ea70*/  LEA R4, P6, R5.reuse, R2, 0x2 ;  /* 0x0000000205047211 */ /* 0x040fe400078c10ff */
[----:B------:R-:W-:Y:S01]  /*ea80*/  ISETP.LT.AND P3, PT, R12, UR19, !P0 ;  /* 0x000000130c007c0c */ /* 0x000fe2000c761270 */
[----:B------:R4:W-:Y:S01]  /*ea90*/  @P5 STG.E desc[UR28][R10.64], R27 ;  /* 0x0000001b0a005986 */ /* 0x0009e2000c10191c */
[----:B------:R-:W-:-:S02]  /*eaa0*/  LEA.HI.X.SX32 R5, R5, R0, 0x2, P6 ;  /* 0x0000000005057211 */ /* 0x000fc400030f16ff */
[----:B--2---:R-:W-:Y:S02]  /*eab0*/  LEA R6, P6, R13, R2, 0x2 ;  /* 0x000000020d067211 */ /* 0x004fe400078c10ff */
[----:B------:R-:W-:Y:S01]  /*eac0*/  LOP3.LUT R12, R3, 0x1b, RZ, 0xfc, !PT ;  /* 0x0000001b030c7812 */ /* 0x000fe200078efcff */
[----:B---3--:R-:W-:Y:S01]  /*ead0*/  VIADD R9, R13, UR6 ;  /* 0x000000060d097c36 */ /* 0x008fe20008000000 */
[----:B------:R-:W-:Y:S01]  /*eae0*/  LOP3.LUT R8, R3, 0x1d, RZ, 0xfc, !PT ;  /* 0x0000001d03087812 */ /* 0x000fe200078efcff */
[----:B------:R2:W-:Y:S01]  /*eaf0*/  @P4 STG.E desc[UR28][R4.64], R28 ;  /* 0x0000001c04004986 */ /* 0x0005e2000c10191c */
[----:B------:R-:W-:Y:S02]  /*eb00*/  LEA.HI.X.SX32 R7, R13, R0, 0x2, P6 ;  /* 0x000000000d077211 */ /* 0x000fe400030f16ff */
[----:B------:R-:W-:Y:S01]  /*eb10*/  ISETP.LT.AND P4, PT, R8, UR19, !P0 ;  /* 0x0000001308007c0c */ /* 0x000fe2000c781270 */
[C---:B----4-:R-:W-:Y:S01]  /*eb20*/  VIADD R11, R9.reuse, UR6 ;  /* 0x00000006090b7c36 */ /* 0x050fe20008000000 */
[----:B------:R-:W-:Y:S01]  /*eb30*/  LEA R8, P6, R9, R2, 0x2 ;  /* 0x0000000209087211 */ /* 0x000fe200078c10ff */
[----:B------:R3:W-:Y:S01]  /*eb40*/  @P3 STG.E desc[UR28][R6.64], R29 ;  /* 0x0000001d06003986 */ /* 0x0007e2000c10191c */
[----:B------:R-:W-:Y:S01]  /*eb50*/  ISETP.LT.AND P1, PT, R12, UR19, !P0 ;  /* 0x000000130c007c0c */ /* 0x000fe2000c721270 */
[----:B------:R-:W-:Y:S01]  /*eb60*/  VIADD R13, R11, UR6 ;  /* 0x000000060b0d7c36 */ /* 0x000fe20008000000 */
[----:B------:R-:W-:-:S02]  /*eb70*/  LEA.HI.X.SX32 R9, R9, R0, 0x2, P6 ;  /* 0x0000000009097211 */ /* 0x000fc400030f16ff */
[----:B------:R-:W-:Y:S02]  /*eb80*/  LEA R10, P6, R11, R2, 0x2 ;  /* 0x000000020b0a7211 */ /* 0x000fe400078c10ff */
[----:B------:R-:W-:Y:S01]  /*eb90*/  LOP3.LUT R12, R3, 0x1c, RZ, 0xfc, !PT ;  /* 0x0000001c030c7812 */ /* 0x000fe200078efcff */
[----:B------:R4:W-:Y:S01]  /*eba0*/  @P2 STG.E desc[UR28][R8.64], R30 ;  /* 0x0000001e08002986 */ /* 0x0009e2000c10191c */
[----:B------:R-:W-:Y:S02]  /*ebb0*/  LEA.HI.X.SX32 R11, R11, R0, 0x2, P6 ;  /* 0x000000000b0b7211 */ /* 0x000fe400030f16ff */
[C---:B--2---:R-:W-:Y:S01]  /*ebc0*/  LEA R4, P6, R13.reuse, R2, 0x2 ;  /* 0x000000020d047211 */ /* 0x044fe200078c10ff */
[----:B---3--:R-:W-:Y:S01]  /*ebd0*/  VIADD R7, R13, UR6 ;  /* 0x000000060d077c36 */ /* 0x008fe20008000000 */
[----:B------:R-:W-:Y:S01]  /*ebe0*/  LOP3.LUT R6, R3, 0x20, RZ, 0xfc, !PT ;  /* 0x0000002003067812 */ /* 0x000fe200078efcff */
[----:B------:R2:W-:Y:S01]  /*ebf0*/  @P1 STG.E desc[UR28][R10.64], R31 ;  /* 0x0000001f0a001986 */ /* 0x0005e2000c10191c */
[----:B------:R-:W-:-:S02]  /*ec00*/  ISETP.LT.AND P5, PT, R12, UR19, !P0 ;  /* 0x000000130c007c0c */ /* 0x000fc4000c7a1270 */
[----:B------:R-:W-:Y:S02]  /*ec10*/  LOP3.LUT R12, R3, 0x1e, RZ, 0xfc, !PT ;  /* 0x0000001e030c7812 */ /* 0x000fe400078efcff */
[----:B------:R-:W-:Y:S01]  /*ec20*/  LEA.HI.X.SX32 R5, R13, R0, 0x2, P6 ;  /* 0x000000000d057211 */ /* 0x000fe200030f16ff */
[C---:B----4-:R-:W-:Y:S01]  /*ec30*/  VIADD R9, R7.reuse, UR6 ;  /* 0x0000000607097c36 */ /* 0x050fe20008000000 */
[----:B------:R-:W-:Y:S02]  /*ec40*/  ISETP.LT.AND P1, PT, R6, UR19, !P0 ;  /* 0x0000001306007c0c */ /* 0x000fe4000c721270 */
[----:B------:R-:W-:Y:S01]  /*ec50*/  LEA R6, P6, R7, R2, 0x2 ;  /* 0x0000000207067211 */ /* 0x000fe200078c10ff */
[----:B------:R-:W-:Y:S01]  /*ec60*/  VIADD R13, R9, UR6 ;  /* 0x00000006090d7c36 */ /* 0x000fe20008000000 */
[----:B------:R-:W-:Y:S02]  /*ec70*/  ISETP.LT.AND P3, PT, R12, UR19, !P0 ;  /* 0x000000130c007c0c */ /* 0x000fe4000c761270 */
[----:B------:R-:W-:Y:S01]  /*ec80*/  LEA.HI.X.SX32 R7, R7, R0, 0x2, P6 ;  /* 0x0000000007077211 */ /* 0x000fe200030f16ff */
[----:B------:R3:W-:Y:S01]  /*ec90*/  @P5 STG.E desc[UR28][R4.64], R32 ;  /* 0x0000002004005986 */ /* 0x0007e2000c10191c */
[----:B------:R-:W-:-:S02]  /*eca0*/  LEA R8, P6, R9, R2, 0x2 ;  /* 0x0000000209087211 */ /* 0x000fc400078c10ff */
[----:B------:R-:W-:Y:S01]  /*ecb0*/  LOP3.LUT R12, R3, 0x1f, RZ, 0xfc, !PT ;  /* 0x0000001f030c7812 */ /* 0x000fe200078efcff */
[----:B------:R4:W-:Y:S01]  /*ecc0*/  @P4 STG.E desc[UR28][R6.64], R33 ;  /* 0x0000002106004986 */ /* 0x0009e2000c10191c */
[----:B------:R-:W-:Y:S02]  /*ecd0*/  LEA.HI.X.SX32 R9, R9, R0, 0x2, P6 ;  /* 0x0000000009097211 */ /* 0x000fe400030f16ff */
[----:B--2---:R-:W-:Y:S02]  /*ece0*/  LEA R10, P6, R13, R2, 0x2 ;  /* 0x000000020d0a7211 */ /* 0x004fe400078c10ff */
[----:B------:R-:W-:Y:S01]  /*ecf0*/  ISETP.LT.AND P2, PT, R12, UR19, !P0 ;  /* 0x000000130c007c0c */ /* 0x000fe2000c741270 */
[----:B------:R2:W-:Y:S01]  /*ed00*/  @P3 STG.E desc[UR28][R8.64], R34 ;  /* 0x0000002208003986 */ /* 0x0005e2000c10191c */
[----:B------:R-:W-:Y:S01]  /*ed10*/  LOP3.LUT R12, R3, 0x21, RZ, 0xfc, !PT ;  /* 0x00000021030c7812 */ /* 0x000fe200078efcff */
[----:B---3--:R-:W-:Y:S01]  /*ed20*/  VIADD R5, R13, UR6 ;  /* 0x000000060d057c36 */ /* 0x008fe20008000000 */
[----:B------:R-:W-:-:S02]  /*ed30*/  LOP3.LUT R4, R3, 0x23, RZ, 0xfc, !PT ;  /* 0x0000002303047812 */ /* 0x000fc400078efcff */
[----:B------:R-:W-:Y:S01]  /*ed40*/  LEA.HI.X.SX32 R11, R13, R0, 0x2, P6 ;  /* 0x000000000d0b7211 */ /* 0x000fe200030f16ff */
[C---:B----4-:R-:W-:Y:S01]  /*ed50*/  VIADD R7, R5.reuse, UR6 ;  /* 0x0000000605077c36 */ /* 0x050fe20008000000 */
[----:B------:R-:W-:Y:S02]  /*ed60*/  ISETP.LT.AND P3, PT, R4, UR19, !P0 ;  /* 0x0000001304007c0c */ /* 0x000fe4000c761270 */
[----:B------:R-:W-:Y:S01]  /*ed70*/  LEA R4, P6, R5, R2, 0x2 ;  /* 0x0000000205047211 */ /* 0x000fe200078c10ff */
[----:B------:R-:W-:Y:S01]  /*ed80*/  VIADD R13, R7, UR6 ;  /* 0x00000006070d7c36 */ /* 0x000fe20008000000 */
[----:B------:R-:W-:Y:S01]  /*ed90*/  ISETP.LT.AND P5, PT, R12, UR19, !P0 ;  /* 0x000000130c007c0c */ /* 0x000fe2000c7a1270 */
[----:B------:R3:W-:Y:S01]  /*eda0*/  @P2 STG.E desc[UR28][R10.64], R35 ;  /* 0x000000230a002986 */ /* 0x0007e2000c10191c */
[----:B------:R-:W-:Y:S02]  /*edb0*/  LEA.HI.X.SX32 R5, R5, R0, 0x2, P6 ;  /* 0x0000000005057211 */ /* 0x000fe400030f16ff */
[----:B------:R-:W-:-:S02]  /*edc0*/  LEA R6, P6, R7, R2, 0x2 ;  /* 0x0000000207067211 */ /* 0x000fc400078c10ff */
[----:B------:R-:W-:Y:S01]  /*edd0*/  LOP3.LUT R12, R3, 0x22, RZ, 0xfc, !PT ;  /* 0x00000022030c7812 */ /* 0x000fe200078efcff */
[----:B------:R4:W-:Y:S01]  /*ede0*/  @P1 STG.E desc[UR28][R4.64], R36 ;  /* 0x0000002404001986 */ /* 0x0009e2000c10191c */
[----:B------:R-:W-:Y:S02]  /*edf0*/  LEA.HI.X.SX32 R7, R7, R0, 0x2, P6 ;  /* 0x0000000007077211 */ /* 0x000fe400030f16ff */
[C---:B--2---:R-:W-:Y:S02]  /*ee00*/  LEA R8, P6, R13.reuse, R2, 0x2 ;  /* 0x000000020d087211 */ /* 0x044fe400078c10ff */
[----:B------:R-:W-:Y:S01]  /*ee10*/  ISETP.LT.AND P4, PT, R12, UR19, !P0 ;  /* 0x000000130c007c0c */ /* 0x000fe2000c781270 */
[----:B---3--:R-:W-:Y:S01]  /*ee20*/  VIADD R11, R13, UR6 ;  /* 0x000000060d0b7c36 */ /* 0x008fe20008000000 */
[C---:B------:R-:W-:Y:S01]  /*ee30*/  LOP3.LUT R10, R3.reuse, 0x26, RZ, 0xfc, !PT ;  /* 0x00000026030a7812 */ /* 0x040fe200078efcff */
[----:B------:R2:W-:Y:S01]  /*ee40*/  @P5 STG.E desc[UR28][R6.64], R37 ;  /* 0x0000002506005986 */ /* 0x0005e2000c10191c */
        /* <DEDUP_REMOVED lines=124> */
[----:B------:R-:W-:Y:S01]  /*f610*/  LOP3.LUT R4, R3, 0x3b, RZ, 0xfc, !PT ;  /* 0x0000003b03047812 */ /* 0x000fe200078efcff */
[----:B------:R2:W-:Y:S01]  /*f620*/  @P4 STG.E desc[UR28][R8.64], R58 ;  /* 0x0000003a08004986 */ /* 0x0005e2000c10191c */
[----:B------:R-:W-:-:S02]  /*f630*/  LEA.HI.X.SX32 R11, R13, R0, 0x2, P6 ;  /* 0x000000000d0b7211 */ /* 0x000fc400030f16ff */
[----:B------:R-:W-:Y:S01]  /*f640*/  ISETP.LT.AND P4, PT, R4, UR19, !P0 ;  /* 0x0000001304007c0c */ /* 0x000fe2000c781270 */
[C---:B----4-:R-:W-:Y:S01]  /*f650*/  VIADD R7, R5.reuse, UR6 ;  /* 0x0000000605077c36 */ /* 0x050fe20008000000 */
[----:B------:R-:W-:Y:S02]  /*f660*/  LEA R4, P6, R5, R2, 0x2 ;  /* 0x0000000205047211 */ /* 0x000fe400078c10ff */
[----:B------:R-:W-:Y:S01]  /*f670*/  LOP3.LUT R12, R3, 0x39, RZ, 0xfc, !PT ;  /* 0x00000039030c7812 */ /* 0x000fe200078efcff */
[----:B------:R-:W-:Y:S01]  /*f680*/  VIADD R13, R7, UR6 ;  /* 0x00000006070d7c36 */ /* 0x000fe20008000000 */
[----:B------:R-:W-:Y:S01]  /*f690*/  LEA.HI.X.SX32 R5, R5, R0, 0x2, P6 ;  /* 0x0000000005057211 */ /* 0x000fe200030f16ff */
[----:B------:R3:W-:Y:S01]  /*f6a0*/  @P3 STG.E desc[UR28][R10.64], R59 ;  /* 0x0000003b0a003986 */ /* 0x0007e2000c10191c */
[----:B------:R-:W-:Y:S02]  /*f6b0*/  ISETP.LT.AND P1, PT, R12, UR19, !P0 ;  /* 0x000000130c007c0c */ /* 0x000fe4000c721270 */
[----:B------:R-:W-:Y:S01]  /*f6c0*/  LEA R6, P6, R7, R2, 0x2 ;  /* 0x0000000207067211 */ /* 0x000fe200078c10ff */
[----:B------:R4:W-:Y:S01]  /*f6d0*/  @P2 STG.E desc[UR28][R4.64], R60 ;  /* 0x0000003c04002986 */ /* 0x0009e2000c10191c */
[----:B------:R-:W-:-:S02]  /*f6e0*/  LOP3.LUT R12, R3, 0x3a, RZ, 0xfc, !PT ;  /* 0x0000003a030c7812 */ /* 0x000fc400078efcff */
[----:B------:R-:W-:Y:S02]  /*f6f0*/  LEA.HI.X.SX32 R7, R7, R0, 0x2, P6 ;  /* 0x0000000007077211 */ /* 0x000fe400030f16ff */
[C---:B--2---:R-:W-:Y:S02]  /*f700*/  LEA R8, P6, R13.reuse, R2, 0x2 ;  /* 0x000000020d087211 */ /* 0x044fe400078c10ff */
[----:B------:R-:W-:Y:S01]  /*f710*/  ISETP.LT.AND P5, PT, R12, UR19, !P0 ;  /* 0x000000130c007c0c */ /* 0x000fe2000c7a1270 */
[C---:B---3--:R-:W-:Y:S01]  /*f720*/  VIADD R11, R13.reuse, UR6 ;  /* 0x000000060d0b7c36 */ /* 0x048fe20008000000 */
[----:B------:R-:W-:Y:S01]  /*f730*/  LEA.HI.X.SX32 R9, R13, R0, 0x2, P6 ;  /* 0x000000000d097211 */ /* 0x000fe200030f16ff */
[----:B------:R2:W-:Y:S01]  /*f740*/  @P1 STG.E desc[UR28][R6.64], R61 ;  /* 0x0000003d06001986 */ /* 0x0005e2000c10191c */
[----:B------:R-:W-:Y:S01]  /*f750*/  LOP3.LUT R10, R3, 0x3e, RZ, 0xfc, !PT ;  /* 0x0000003e030a7812 */ /* 0x000fe200078efcff */
[----:B------:R-:W-:Y:S01]  /*f760*/  VIADD R13, R11, UR6 ;  /* 0x000000060b0d7c36 */ /* 0x000fe20008000000 */
[----:B------:R-:W-:-:S02]  /*f770*/  LOP3.LUT R12, R3, 0x3c, RZ, 0xfc, !PT ;  /* 0x0000003c030c7812 */ /* 0x000fc400078efcff */
[----:B------:R-:W-:Y:S01]  /*f780*/  ISETP.LT.AND P1, PT, R10, UR19, !P0 ;  /* 0x000000130a007c0c */ /* 0x000fe2000c721270 */
[----:B------:R-:W-:Y:S01]  /*f790*/  VIADD R15, R13, UR6 ;  /* 0x000000060d0f7c36 */ /* 0x000fe20008000000 */
[----:B------:R-:W-:Y:S02]  /*f7a0*/  ISETP.LT.AND P3, PT, R12, UR19, !P0 ;  /* 0x000000130c007c0c */ /* 0x000fe4000c761270 */
[----:B------:R-:W-:Y:S01]  /*f7b0*/  LEA R10, P6, R11, R2, 0x2 ;  /* 0x000000020b0a7211 */ /* 0x000fe200078c10ff */
[----:B------:R3:W-:Y:S01]  /*f7c0*/  @P5 STG.E desc[UR28][R8.64], R62 ;  /* 0x0000003e08005986 */ /* 0x0007e2000c10191c */
[C---:B------:R-:W-:Y:S02]  /*f7d0*/  LOP3.LUT R12, R3.reuse, 0x3d, RZ, 0xfc, !PT ;  /* 0x0000003d030c7812 */ /* 0x040fe400078efcff */
[----:B----4-:R-:W-:Y:S01]  /*f7e0*/  LOP3.LUT R5, R3, 0x3f, RZ, 0xfc, !PT ;  /* 0x0000003f03057812 */ /* 0x010fe200078efcff */
[----:B------:R-:W-:Y:S01]  /*f7f0*/  VIADD R3, R15, UR6 ;  /* 0x000000060f037c36 */ /* 0x000fe20008000000 */
[----:B------:R-:W-:-:S02]  /*f800*/  LEA.HI.X.SX32 R11, R11, R0, 0x2, P6 ;  /* 0x000000000b0b7211 */ /* 0x000fc400030f16ff */
[----:B------:R-:W-:Y:S01]  /*f810*/  ISETP.LT.AND P2, PT, R12, UR19, !P0 ;  /* 0x000000130c007c0c */ /* 0x000fe2000c741270 */
[----:B------:R-:W-:Y:S01]  /*f820*/  VIADD R17, R3, UR6 ;  /* 0x0000000603117c36 */ /* 0x000fe20008000000 */
[-C--:B------:R-:W-:Y:S01]  /*f830*/  LEA R4, P6, R13, R2.reuse, 0x2 ;  /* 0x000000020d047211 */ /* 0x080fe200078c10ff */
[----:B------:R3:W-:Y:S01]  /*f840*/  @P4 STG.E desc[UR28][R10.64], R63 ;  /* 0x0000003f0a004986 */ /* 0x0007e2000c10191c */
[----:B------:R-:W-:Y:S02]  /*f850*/  LEA R12, P5, R15, R2, 0x2 ;  /* 0x000000020f0c7211 */ /* 0x000fe400078a10ff */
[----:B------:R-:W-:Y:S02]  /*f860*/  ISETP.LT.AND P0, PT, R5, UR19, !P0 ;  /* 0x0000001305007c0c */ /* 0x000fe4000c701270 */
[-C--:B------:R-:W-:Y:S02]  /*f870*/  LEA.HI.X.SX32 R5, R13, R0.reuse, 0x2, P6 ;  /* 0x000000000d057211 */ /* 0x080fe400030f16ff */
[----:B------:R-:W-:-:S02]  /*f880*/  LEA.HI.X.SX32 R13, R15, R0, 0x2, P5 ;  /* 0x000000000f0d7211 */ /* 0x000fc400028f16ff */
[-C--:B--2---:R-:W-:Y:S01]  /*f890*/  LEA R6, P5, R3, R2.reuse, 0x2 ;  /* 0x0000000203067211 */ /* 0x084fe200078a10ff */
[----:B------:R3:W-:Y:S01]  /*f8a0*/  @P3 STG.E desc[UR28][R4.64], R64 ;  /* 0x0000004004003986 */ /* 0x0007e2000c10191c */
[----:B------:R-:W-:Y:S02]  /*f8b0*/  LEA R2, P6, R17, R2, 0x2 ;  /* 0x0000000211027211 */ /* 0x000fe400078c10ff */
[-C--:B------:R-:W-:Y:S01]  /*f8c0*/  LEA.HI.X.SX32 R7, R3, R0.reuse, 0x2, P5 ;  /* 0x0000000003077211 */ /* 0x080fe200028f16ff */
[----:B------:R3:W-:Y:S01]  /*f8d0*/  @P2 STG.E desc[UR28][R12.64], R65 ;  /* 0x000000410c002986 */ /* 0x0007e2000c10191c */
[----:B------:R-:W-:-:S03]  /*f8e0*/  LEA.HI.X.SX32 R3, R17, R0, 0x2, P6 ;  /* 0x0000000011037211 */ /* 0x000fc600030f16ff */
[----:B------:R3:W-:Y:S04]  /*f8f0*/  @P1 STG.E desc[UR28][R6.64], R66 ;  /* 0x0000004206001986 */ /* 0x0007e8000c10191c */
[----:B------:R3:W-:Y:S01]  /*f900*/  @P0 STG.E desc[UR28][R2.64], R67 ;  /* 0x0000004302000986 */ /* 0x0007e2000c10191c */
[----:B-1----:R-:W-:Y:S06]  /*f910*/  BAR.SYNC.DEFER_BLOCKING 0x0 ;  /* 0x0000000000007b1d */ /* 0x002fec0000010000 */
[----:B------:R-:W-:Y:S05]  /*f920*/  BRA.U UP0, `(.L_x_14) ;  /* 0x0000000100a07547 */ /* 0x000fea000b800000 */
[----:B------:R-:W1:Y:S01]  /*f930*/  S2UR UR5, SR_CgaCtaId ;  /* 0x00000000000579c3 */ /* 0x000e620000008800 */
[----:B------:R-:W-:Y:S01]  /*f940*/  NOP ;  /* 0x0000000000007918 */ /* 0x000fe20000000000 */
[----:B------:R-:W-:Y:S01]  /*f950*/  UMOV UR4, 0x50 ;  /* 0x0000005000047882 */ /* 0x000fe20000000000 */
[----:B------:R-:W-:Y:S02]  /*f960*/  IMAD.U32 R0, RZ, RZ, UR10 ;  /* 0x0000000aff007e24 */ /* 0x000fe4000f8e00ff */
[----:B---3--:R-:W-:Y:S02]  /*f970*/  IMAD.MOV.U32 R3, RZ, RZ, 0xf ;  /* 0x0000000fff037424 */ /* 0x008fe400078e00ff */
[----:B------:R-:W-:Y:S01]  /*f980*/  IMAD.MOV.U32 R7, RZ, RZ, 0x1 ;  /* 0x00000001ff077424 */ /* 0x000fe200078e00ff */
[----:B------:R-:W-:-:S04]  /*f990*/  LOP3.LUT R0, R0, 0xffff, RZ, 0xc0, !PT ;  /* 0x0000ffff00007812 */ /* 0x000fc800078ec0ff */
[----:B------:R-:W-:-:S05]  /*f9a0*/  SHF.R.U32.HI R0, RZ, 0x5, R0 ;  /* 0x00000005ff007819 */ /* 0x000fca0000011600 */
[----:B------:R-:W-:Y:S01]  /*f9b0*/  VIADD R2, R0, 0x10 ;  /* 0x0000001000027836 */ /* 0x000fe20000000000 */
[----:B------:R-:W-:Y:S01]  /*f9c0*/  SHF.L.U32 R0, R3, R0, RZ ;  /* 0x0000000003007219 */ /* 0x000fe200000006ff */
[----:B-1----:R-:W-:-:S03]  /*f9d0*/  ULEA UR6, UR5, UR4, 0x18 ;  /* 0x0000000405067291 */ /* 0x002fc6000f8ec0ff */
[----:B------:R-:W-:-:S04]  /*f9e0*/  SHF.L.U32 R3, R7, R2, RZ ;  /* 0x0000000207037219 */ /* 0x000fc800000006ff */
[----:B------:R-:W-:Y:S02]  /*f9f0*/  LOP3.LUT R0, R3, R0, RZ, 0xfc, !PT ;  /* 0x0000000003007212 */ /* 0x000fe400078efcff */
[----:B------:R-:W1:Y:S02]  /*fa00*/  LDS R5, [UR6] ;  /* 0x00000006ff057984 */ /* 0x000e640008000800 */
[C---:B------:R-:W-:Y:S02]  /*fa10*/  LOP3.LUT R2, R0.reuse, 0xffff, RZ, 0xc0, !PT ;  /* 0x0000ffff00027812 */ /* 0x040fe400078ec0ff */
[----:B-1----:R-:W-:-:S04]  /*fa20*/  LOP3.LUT R3, R0, 0xffff, R5, 0x80, !PT ;  /* 0x0000ffff00037812 */ /* 0x002fc800078e8005 */
[----:B------:R-:W-:-:S13]  /*fa30*/  ISETP.NE.AND P0, PT, R3, R2, PT ;  /* 0x000000020300720c */ /* 0x000fda0003f05270 */
[----:B------:R-:W-:Y:S05]  /*fa40*/  @P0 BRA `(.L_x_15) ;  /* 0x0000000000500947 */ /* 0x000fea0003800000 */
[----:B------:R-:W-:Y:S02]  /*fa50*/  SHF.R.U32.HI R5, RZ, 0x10, R5 ;  /* 0x00000010ff057819 */ /* 0x000fe40000011605 */
[----:B------:R-:W-:-:S04]  /*fa60*/  SHF.R.U32.HI R2, RZ, 0x10, R0 ;  /* 0x00000010ff027819 */ /* 0x000fc80000011600 */
[----:B------:R-:W-:-:S04]  /*fa70*/  LOP3.LUT R5, R5, R2, RZ, 0xc0, !PT ;  /* 0x0000000205057212 */ /* 0x000fc800078ec0ff */
[----:B------:R-:W-:-:S13]  /*fa80*/  ISETP.NE.AND P0, PT, R5, R2, PT ;  /* 0x000000020500720c */ /* 0x000fda0003f05270 */
[----:B------:R-:W-:Y:S05]  /*fa90*/  @P0 BRA `(.L_x_16) ;  /* 0x0000000000300947 */ /* 0x000fea0003800000 */
[----:B------:R-:W-:Y:S01]  /*faa0*/  R2UR UR4, R0 ;  /* 0x00000000000472ca */ /* 0x000fe200000e0000 */
[----:B------:R-:W-:Y:S01]  /*fab0*/  VOTEU.ANY UR5, UPT, PT ;  /* 0x0000000000057886 */ /* 0x000fe200038e0100 */
[----:B------:R-:W1:Y:S01]  /*fac0*/  S2R R0, SR_LANEID ;  /* 0x0000000000007919 */ /* 0x000e620000000000 */
[----:B------:R-:W-:-:S10]  /*fad0*/  UFLO.U32 UR5, UR5 ;  /* 0x00000005000572bd */ /* 0x000fd400080e0000 */
[----:B------:R-:W-:-:S06]  /*fae0*/  ULOP3.LUT UR4, URZ, UR4, URZ, 0x33, !UPT ;  /* 0x00000004ff047292 */ /* 0x000fcc000f8e33ff */
[----:B------:R-:W-:-:S04]  /*faf0*/  IMAD.U32 R2, RZ, RZ, UR4 ;  /* 0x00000004ff027e24 */ /* 0x000fc8000f8e00ff */
[----:B------:R-:W2:Y:S02]  /*fb00*/  REDUX UR7, R2 ;  /* 0x00000000020773c4 */ /* 0x000ea40000000000 */
[----:B------:R4:W-:Y:S01]  /*fb10*/  UTCATOMSWS.AND URZ, UR4 ;  /* 0x0000000400ff79e3 */ /* 0x0009e20008000000 */
[----:B-1----:R-:W-:Y:S01]  /*fb20*/  ISETP.EQ.U32.AND P0, PT, R0, UR5, PT ;  /* 0x0000000500007c0c */ /* 0x002fe2000bf02070 */
[----:B--2---:R-:W-:-:S12]  /*fb30*/  IMAD.U32 R0, RZ, RZ, UR7 ;  /* 0x00000007ff007e24 */ /* 0x004fd8000f8e00ff */
[----:B------:R4:W-:Y:S01]  /*fb40*/  @P0 ATOMS.AND RZ, [UR6], R0 ;  /* 0x00000000ffff098c */ /* 0x0009e2000a800006 */
[----:B------:R-:W-:Y:S05]  /*fb50*/  BRA `(.L_x_14) ;  /* 0x0000000000147947 */ /* 0x000fea0003800000 */
.L_x_16:
[----:B------:R-:W-:-:S07]  /*fb60*/  MOV R2, 0xfb80 ;  /* 0x0000fb8000027802 */ /* 0x000fce0000000f00 */
[----:B------:R-:W-:Y:S05]  /*fb70*/  CALL.REL.NOINC `($__internal_0_$__cuda_sm10x_tcgen05_guardrail_trap_col_being_dealloced_not_returned_by_alloc) ;  /* 0x00000000002c7944 */ /* 0x000fea0003c00000 */
[----:B------:R-:W-:Y:S05]  /*fb80*/  BRA `(.L_x_14) ;  /* 0x0000000000087947 */ /* 0x000fea0003800000 */
.L_x_15:
[----:B------:R-:W-:-:S07]  /*fb90*/  MOV R2, 0xfbb0 ;  /* 0x0000fbb000027802 */ /* 0x000fce0000000f00 */
[----:B------:R-:W-:Y:S05]  /*fba0*/  CALL.REL.NOINC `($__internal_2_$__cuda_sm10x_tcgen05_guardrail_trap_unallocated_columns_being_dealloced) ;  /* 0x0000000000387944 */ /* 0x000fea0003c00000 */
.L_x_14:
[----:B------:R-:W-:Y:S01]  /*fbb0*/  NOP ;  /* 0x0000000000007918 */ /* 0x000fe20000000000 */
[----:B----4-:R-:W-:Y:S05]  /*fbc0*/  EXIT ;  /* 0x000000000000794d */ /* 0x010fea0003800000 */
.L_x_9:
[----:B------:R-:W1:Y:S02]  /*fbd0*/  SYNCS.PHASECHK.TRANS64.TRYWAIT P0, [UR8], R4 ;  /* 0x00000004ff0075a7 */ /* 0x000e640008001108 */
[----:B-1----:R-:W-:Y:S05]  /*fbe0*/  @!P0 BRA `(.L_x_9) ;  /* 0xfffffffc00f88947 */ /* 0x002fea000383ffff */
[----:B------:R-:W-:Y:S05]  /*fbf0*/  BRA `(.L_x_17) ;  /* 0xffffffb800207947 */ /* 0x000fea000383ffff */
.L_x_13:
[----:B------:R-:W1:Y:S02]  /*fc00*/  SYNCS.PHASECHK.TRANS64.TRYWAIT P5, [UR8], R4 ;  /* 0x00000004ff0075a7 */ /* 0x000e6400080a1108 */
[----:B-1----:R-:W-:Y:S05]  /*fc10*/  @!P5 BRA `(.L_x_13) ;  /* 0xfffffffc00f8d947 */ /* 0x002fea000383ffff */
[----:B------:R-:W-:Y:S05]  /*fc20*/  BRA `(.L_x_12) ;  /* 0xffffffe400407947 */ /* 0x000fea000383ffff */
        .weak           $__internal_0_$__cuda_sm10x_tcgen05_guardrail_trap_col_being_dealloced_not_returned_by_alloc
        .type           $__internal_0_$__cuda_sm10x_tcgen05_guardrail_trap_col_being_dealloced_not_returned_by_alloc,@function
        .size           $__internal_0_$__cuda_sm10x_tcgen05_guardrail_trap_col_being_dealloced_not_returned_by_alloc,($__internal_1_$__cuda_sm10x_tcgen05_guardrail_trap_phase_invalid_during_alloc - $__internal_0_$__cuda_sm10x_tcgen05_guardrail_trap_col_being_dealloced_not_returned_by_alloc)
$__internal_0_$__cuda_sm10x_tcgen05_guardrail_trap_col_being_dealloced_not_returned_by_alloc:
[----:B------:R-:W-:Y:S05]  /*fc30*/  BPT.TRAP 0x1 ;  /* 0x000000040000795c */ /* 0x000fea0000300000 */
[----:B------:R-:W-:-:S04]  /*fc40*/  IMAD.MOV.U32 R3, RZ, RZ, 0x0 ;  /* 0x00000000ff037424 */ /* 0x000fc800078e00ff */
[----:B------:R-:W-:Y:S05]  /*fc50*/  RET.REL.NODEC R2 `(matmul_kernel) ;  /* 0xffffff0002e87950 */ /* 0x000fea0003c3ffff */
        .weak           $__internal_1_$__cuda_sm10x_tcgen05_guardrail_trap_phase_invalid_during_alloc
        .type           $__internal_1_$__cuda_sm10x_tcgen05_guardrail_trap_phase_invalid_during_alloc,@function
        .size           $__internal_1_$__cuda_sm10x_tcgen05_guardrail_trap_phase_invalid_during_alloc,($__internal_2_$__cuda_sm10x_tcgen05_guardrail_trap_unallocated_columns_being_dealloced - $__internal_1_$__cuda_sm10x_tcgen05_guardrail_trap_phase_invalid_during_alloc)
$__internal_1_$__cuda_sm10x_tcgen05_guardrail_trap_phase_invalid_during_alloc:
[----:B------:R-:W-:Y:S05]  /*fc60*/  BPT.TRAP 0x1 ;  /* 0x000000040000795c */ /* 0x000fea0000300000 */
[----:B------:R-:W-:-:S04]  /*fc70*/  IMAD.MOV.U32 R5, RZ, RZ, 0x0 ;  /* 0x00000000ff057424 */ /* 0x000fc800078e00ff */
[----:B------:R-:W-:Y:S05]  /*fc80*/  RET.REL.NODEC R4 `(matmul_kernel) ;  /* 0xffffff0004dc7950 */ /* 0x000fea0003c3ffff */
        .weak           $__internal_2_$__cuda_sm10x_tcgen05_guardrail_trap_unallocated_columns_being_dealloced
        .type           $__internal_2_$__cuda_sm10x_tcgen05_guardrail_trap_unallocated_columns_being_dealloced,@function
        .size           $__internal_2_$__cuda_sm10x_tcgen05_guardrail_trap_unallocated_columns_being_dealloced,(.L_x_21 - $__internal_2_$__cuda_sm10x_tcgen05_guardrail_trap_unallocated_columns_being_dealloced)
$__internal_2_$__cuda_sm10x_tcgen05_guardrail_trap_unallocated_columns_being_dealloced:
[----:B------:R-:W-:Y:S05]  /*fc90*/  BPT.TRAP 0x1 ;  /* 0x000000040000795c */ /* 0x000fea0000300000 */
[----:B------:R-:W-:-:S04]  /*fca0*/  IMAD.MOV.U32 R3, RZ, RZ, 0x0 ;  /* 0x00000000ff037424 */ /* 0x000fc800078e00ff */
[----:B------:R-:W-:Y:S05]  /*fcb0*/  RET.REL.NODEC R2 `(matmul_kernel) ;  /* 0xffffff0002d07950 */ /* 0x000fea0003c3ffff */
.L_x_18:
[----:B------:R-:W-:-:S00]  /*fcc0*/  BRA `(.L_x_18) ;  /* 0xfffffffc00fc7947 */ /* 0x000fc0000383ffff */
[----:B------:R-:W-:-:S00]  /*fcd0*/  NOP ;  /* 0x0000000000007918 */ /* 0x000fc00000000000 */
        /* <DEDUP_REMOVED lines=10> */
.L_x_21:


//--------------------- .nv.shared.matmul_kernel  --------------------------
	.section	.nv.shared.matmul_kernel,"aw",@nobits
	.sectionflags	@""
	.align	16
	.zero		1024


//--------------------- .nv.shared.reserved.0     --------------------------
	.section	.nv.shared.reserved.0,"aw",@nobits
	.align	8
	.weak		__nv_reservedSMEM_offset_0_alias
	.size		__nv_reservedSMEM_offset_0_alias, 0, 64
	.other		__nv_reservedSMEM_offset_0_alias,@"STO_CUDA_RESERVED_SHARED STV_DEFAULT"
__nv_reservedSMEM_offset_0_alias:
	.zero		0
.nv.shared.reserved.0:
	.zero		64
	.weak		__nv_reservedSMEM_allocation_phase
	.type		__nv_reservedSMEM_allocation_phase,@object
	.size		__nv_reservedSMEM_allocation_phase,(.L_0 - __nv_reservedSMEM_allocation_phase)
__nv_reservedSMEM_allocation_phase:
	.zero		1
.L_0:
	.zero		7
	.weak		__nv_reservedSMEM_devtool_atexit_pc
	.type		__nv_reservedSMEM_devtool_atexit_pc,@object
	.size		__nv_reservedSMEM_devtool_atexit_pc,(__nv_reservedSMEM_allocation_mask - __nv_reservedSMEM_devtool_atexit_pc)
__nv_reservedSMEM_devtool_atexit_pc:
	.zero		8
	.weak		__nv_reservedSMEM_allocation_mask
	.type		__nv_reservedSMEM_allocation_mask,@object
	.size		__nv_reservedSMEM_allocation_mask,(.L_2 - __nv_reservedSMEM_allocation_mask)
__nv_reservedSMEM_allocation_mask:
	.zero		4
.L_2:


//--------------------- .nv.constant0.matmul_kernel --------------------------
	.section	.nv.constant0.matmul_kernel,"a",@progbits
	.sectionflags	@""
	.align	4
.nv.constant0.matmul_kernel:
	.zero		976


//--------------------- SYMBOLS --------------------------

	.type		.nv.reservedSmem.offset0,@object
	.size		.nv.reservedSmem.offset0,0x4
	.type		.nv.reservedSmem.cap,@object
	.size		.nv.reservedSmem.cap,0x4
